//
// Generated by NVIDIA NVVM Compiler
//
// Compiler Build ID: CL-36424714
// Cuda compilation tools, release 13.0, V13.0.88
// Based on NVVM 20.0.0
//

.version 9.0
.target sm_100
.address_size 64

	// .globl	_Z22roi_pooling_gpu_kerneliiiiiifPKfS0_S0_PKiS2_PiS3_S3_S3_PfS3_
.global .align 4 .b8 __cudart_i2opi_f[24] = {65, 144, 67, 60, 153, 149, 98, 219, 192, 221, 52, 245, 209, 87, 39, 252, 41, 21, 68, 78, 110, 131, 249, 162};

.visible .entry _Z22roi_pooling_gpu_kerneliiiiiifPKfS0_S0_PKiS2_PiS3_S3_S3_PfS3_(
	.param .u32 _Z22roi_pooling_gpu_kerneliiiiiifPKfS0_S0_PKiS2_PiS3_S3_S3_PfS3__param_0,
	.param .u32 _Z22roi_pooling_gpu_kerneliiiiiifPKfS0_S0_PKiS2_PiS3_S3_S3_PfS3__param_1,
	.param .u32 _Z22roi_pooling_gpu_kerneliiiiiifPKfS0_S0_PKiS2_PiS3_S3_S3_PfS3__param_2,
	.param .u32 _Z22roi_pooling_gpu_kerneliiiiiifPKfS0_S0_PKiS2_PiS3_S3_S3_PfS3__param_3,
	.param .u32 _Z22roi_pooling_gpu_kerneliiiiiifPKfS0_S0_PKiS2_PiS3_S3_S3_PfS3__param_4,
	.param .u32 _Z22roi_pooling_gpu_kerneliiiiiifPKfS0_S0_PKiS2_PiS3_S3_S3_PfS3__param_5,
	.param .f32 _Z22roi_pooling_gpu_kerneliiiiiifPKfS0_S0_PKiS2_PiS3_S3_S3_PfS3__param_6,
	.param .u64 .ptr .align 1 _Z22roi_pooling_gpu_kerneliiiiiifPKfS0_S0_PKiS2_PiS3_S3_S3_PfS3__param_7,
	.param .u64 .ptr .align 1 _Z22roi_pooling_gpu_kerneliiiiiifPKfS0_S0_PKiS2_PiS3_S3_S3_PfS3__param_8,
	.param .u64 .ptr .align 1 _Z22roi_pooling_gpu_kerneliiiiiifPKfS0_S0_PKiS2_PiS3_S3_S3_PfS3__param_9,
	.param .u64 .ptr .align 1 _Z22roi_pooling_gpu_kerneliiiiiifPKfS0_S0_PKiS2_PiS3_S3_S3_PfS3__param_10,
	.param .u64 .ptr .align 1 _Z22roi_pooling_gpu_kerneliiiiiifPKfS0_S0_PKiS2_PiS3_S3_S3_PfS3__param_11,
	.param .u64 .ptr .align 1 _Z22roi_pooling_gpu_kerneliiiiiifPKfS0_S0_PKiS2_PiS3_S3_S3_PfS3__param_12,
	.param .u64 .ptr .align 1 _Z22roi_pooling_gpu_kerneliiiiiifPKfS0_S0_PKiS2_PiS3_S3_S3_PfS3__param_13,
	.param .u64 .ptr .align 1 _Z22roi_pooling_gpu_kerneliiiiiifPKfS0_S0_PKiS2_PiS3_S3_S3_PfS3__param_14,
	.param .u64 .ptr .align 1 _Z22roi_pooling_gpu_kerneliiiiiifPKfS0_S0_PKiS2_PiS3_S3_S3_PfS3__param_15,
	.param .u64 .ptr .align 1 _Z22roi_pooling_gpu_kerneliiiiiifPKfS0_S0_PKiS2_PiS3_S3_S3_PfS3__param_16,
	.param .u64 .ptr .align 1 _Z22roi_pooling_gpu_kerneliiiiiifPKfS0_S0_PKiS2_PiS3_S3_S3_PfS3__param_17
)
{
	.local .align 4 .b8 	__local_depot0[28];
	.reg .b64 	%SP;
	.reg .b64 	%SPL;
	.reg .pred 	%p<68>;
	.reg .b32 	%r<265>;
	.reg .b32 	%f<147>;
	.reg .b64 	%rd<144>;
	.reg .b64 	%fd<30>;

	mov.u64 	%SPL, __local_depot0;
	ld.param.u32 	%r102, [_Z22roi_pooling_gpu_kerneliiiiiifPKfS0_S0_PKiS2_PiS3_S3_S3_PfS3__param_0];
	ld.param.u32 	%r103, [_Z22roi_pooling_gpu_kerneliiiiiifPKfS0_S0_PKiS2_PiS3_S3_S3_PfS3__param_2];
	ld.param.u32 	%r104, [_Z22roi_pooling_gpu_kerneliiiiiifPKfS0_S0_PKiS2_PiS3_S3_S3_PfS3__param_3];
	ld.param.u32 	%r105, [_Z22roi_pooling_gpu_kerneliiiiiifPKfS0_S0_PKiS2_PiS3_S3_S3_PfS3__param_4];
	ld.param.u32 	%r106, [_Z22roi_pooling_gpu_kerneliiiiiifPKfS0_S0_PKiS2_PiS3_S3_S3_PfS3__param_5];
	ld.param.f32 	%f48, [_Z22roi_pooling_gpu_kerneliiiiiifPKfS0_S0_PKiS2_PiS3_S3_S3_PfS3__param_6];
	ld.param.u64 	%rd35, [_Z22roi_pooling_gpu_kerneliiiiiifPKfS0_S0_PKiS2_PiS3_S3_S3_PfS3__param_8];
	ld.param.u64 	%rd30, [_Z22roi_pooling_gpu_kerneliiiiiifPKfS0_S0_PKiS2_PiS3_S3_S3_PfS3__param_9];
	ld.param.u64 	%rd31, [_Z22roi_pooling_gpu_kerneliiiiiifPKfS0_S0_PKiS2_PiS3_S3_S3_PfS3__param_10];
	ld.param.u64 	%rd33, [_Z22roi_pooling_gpu_kerneliiiiiifPKfS0_S0_PKiS2_PiS3_S3_S3_PfS3__param_13];
	ld.param.u64 	%rd36, [_Z22roi_pooling_gpu_kerneliiiiiifPKfS0_S0_PKiS2_PiS3_S3_S3_PfS3__param_14];
	ld.param.u64 	%rd37, [_Z22roi_pooling_gpu_kerneliiiiiifPKfS0_S0_PKiS2_PiS3_S3_S3_PfS3__param_16];
	ld.param.u64 	%rd38, [_Z22roi_pooling_gpu_kerneliiiiiifPKfS0_S0_PKiS2_PiS3_S3_S3_PfS3__param_17];
	cvta.to.global.u64 	%rd1, %rd38;
	cvta.to.global.u64 	%rd2, %rd37;
	cvta.to.global.u64 	%rd3, %rd35;
	cvta.to.global.u64 	%rd4, %rd36;
	add.u64 	%rd5, %SPL, 0;
	add.u64 	%rd6, %SPL, 0;
	add.u64 	%rd7, %SPL, 0;
	add.u64 	%rd8, %SPL, 0;
	mul.lo.s32 	%r1, %r105, %r105;
	mul.lo.s32 	%r2, %r1, %r105;
	add.s32 	%r107, %r105, -1;
	shr.u32 	%r108, %r107, 31;
	add.s32 	%r109, %r107, %r108;
	shr.s32 	%r3, %r109, 1;
	mov.u32 	%r110, %tid.x;
	mov.u32 	%r111, %ctaid.x;
	mov.u32 	%r112, %ntid.x;
	mad.lo.s32 	%r4, %r111, %r112, %r110;
	setp.ge.s32 	%p2, %r4, %r104;
	min.s32 	%r113, %r2, %r103;
	setp.lt.s32 	%p3, %r113, 1;
	or.pred  	%p4, %p3, %p2;
	@%p4 bra 	$L__BB0_14;
	and.b32  	%r5, %r103, 7;
	add.s32 	%r6, %r5, -1;
	and.b32  	%r7, %r103, 3;
	and.b32  	%r8, %r103, 2147483640;
	and.b32  	%r9, %r103, 1;
	mov.b32 	%r234, 0;
$L__BB0_2:
	setp.lt.u32 	%p5, %r103, 8;
	add.s32 	%r116, %r234, %r4;
	mul.lo.s32 	%r11, %r116, %r2;
	mov.b32 	%r237, 0;
	@%p5 bra 	$L__BB0_5;
	mov.b32 	%r235, 0;
$L__BB0_4:
	.pragma "nounroll";
	add.s32 	%r118, %r235, %r11;
	mul.wide.s32 	%rd43, %r118, 4;
	add.s64 	%rd44, %rd2, %rd43;
	st.global.f32 	[%rd44], %f48;
	add.s64 	%rd45, %rd1, %rd43;
	mov.b32 	%r119, -1;
	st.global.u32 	[%rd45], %r119;
	st.global.f32 	[%rd44+4], %f48;
	st.global.u32 	[%rd45+4], %r119;
	st.global.f32 	[%rd44+8], %f48;
	st.global.u32 	[%rd45+8], %r119;
	st.global.f32 	[%rd44+12], %f48;
	st.global.u32 	[%rd45+12], %r119;
	st.global.f32 	[%rd44+16], %f48;
	st.global.u32 	[%rd45+16], %r119;
	st.global.f32 	[%rd44+20], %f48;
	st.global.u32 	[%rd45+20], %r119;
	st.global.f32 	[%rd44+24], %f48;
	st.global.u32 	[%rd45+24], %r119;
	st.global.f32 	[%rd44+28], %f48;
	st.global.u32 	[%rd45+28], %r119;
	add.s32 	%r235, %r235, 8;
	setp.ne.s32 	%p6, %r235, %r8;
	mov.u32 	%r237, %r8;
	@%p6 bra 	$L__BB0_4;
$L__BB0_5:
	setp.eq.s32 	%p7, %r5, 0;
	@%p7 bra 	$L__BB0_13;
	setp.lt.u32 	%p8, %r6, 3;
	@%p8 bra 	$L__BB0_8;
	add.s32 	%r120, %r237, %r11;
	mul.wide.s32 	%rd46, %r120, 4;
	add.s64 	%rd47, %rd2, %rd46;
	st.global.f32 	[%rd47], %f48;
	add.s64 	%rd48, %rd1, %rd46;
	mov.b32 	%r121, -1;
	st.global.u32 	[%rd48], %r121;
	st.global.f32 	[%rd47+4], %f48;
	st.global.u32 	[%rd48+4], %r121;
	st.global.f32 	[%rd47+8], %f48;
	st.global.u32 	[%rd48+8], %r121;
	st.global.f32 	[%rd47+12], %f48;
	st.global.u32 	[%rd48+12], %r121;
	add.s32 	%r237, %r237, 4;
$L__BB0_8:
	setp.eq.s32 	%p9, %r7, 0;
	@%p9 bra 	$L__BB0_13;
	setp.eq.s32 	%p10, %r7, 1;
	@%p10 bra 	$L__BB0_11;
	add.s32 	%r122, %r237, %r11;
	mul.wide.s32 	%rd49, %r122, 4;
	add.s64 	%rd50, %rd2, %rd49;
	st.global.f32 	[%rd50], %f48;
	add.s64 	%rd51, %rd1, %rd49;
	mov.b32 	%r123, -1;
	st.global.u32 	[%rd51], %r123;
	st.global.f32 	[%rd50+4], %f48;
	st.global.u32 	[%rd51+4], %r123;
	add.s32 	%r237, %r237, 2;
$L__BB0_11:
	setp.eq.s32 	%p11, %r9, 0;
	@%p11 bra 	$L__BB0_13;
	add.s32 	%r124, %r237, %r11;
	mul.wide.s32 	%rd52, %r124, 4;
	add.s64 	%rd53, %rd2, %rd52;
	st.global.f32 	[%rd53], %f48;
	add.s64 	%rd54, %rd1, %rd52;
	mov.b32 	%r125, -1;
	st.global.u32 	[%rd54], %r125;
$L__BB0_13:
	add.s32 	%r234, %r234, 1;
	setp.ne.s32 	%p12, %r234, %r2;
	@%p12 bra 	$L__BB0_2;
$L__BB0_14:
	setp.ge.s32 	%p13, %r4, %r104;
	bar.sync 	0;
	@%p13 bra 	$L__BB0_76;
	mul.lo.s32 	%r126, %r4, 7;
	cvta.to.global.u64 	%rd55, %rd30;
	mul.wide.s32 	%rd56, %r126, 4;
	add.s64 	%rd57, %rd55, %rd56;
	ld.global.f32 	%f1, [%rd57];
	ld.global.f32 	%f2, [%rd57+4];
	ld.global.f32 	%f3, [%rd57+8];
	ld.global.f32 	%f4, [%rd57+12];
	ld.global.f32 	%f5, [%rd57+16];
	ld.global.f32 	%f6, [%rd57+20];
	ld.global.f32 	%f7, [%rd57+24];
	add.s32 	%r20, %r102, -1;
	setp.lt.s32 	%p14, %r102, 2;
	mov.u32 	%r240, %r20;
	@%p14 bra 	$L__BB0_20;
	cvta.to.global.u64 	%rd9, %rd33;
	mov.b32 	%r239, 0;
$L__BB0_17:
	mul.wide.u32 	%rd58, %r239, 4;
	add.s64 	%rd10, %rd9, %rd58;
	ld.global.u32 	%r128, [%rd10];
	setp.lt.s32 	%p15, %r4, %r128;
	@%p15 bra 	$L__BB0_19;
	ld.global.u32 	%r129, [%rd10+4];
	setp.lt.s32 	%p16, %r4, %r129;
	mov.u32 	%r240, %r239;
	@%p16 bra 	$L__BB0_20;
$L__BB0_19:
	add.s32 	%r239, %r239, 1;
	setp.ne.s32 	%p17, %r239, %r20;
	mov.u32 	%r240, %r20;
	@%p17 bra 	$L__BB0_17;
$L__BB0_20:
	cvta.to.global.u64 	%rd59, %rd31;
	mul.wide.s32 	%rd60, %r240, 4;
	add.s64 	%rd11, %rd59, %rd60;
	ld.global.u32 	%r241, [%rd11];
	setp.lt.s32 	%p18, %r241, 1;
	@%p18 bra 	$L__BB0_50;
	cvt.rn.f32.s32 	%f49, %r105;
	mul.f32 	%f50, %f7, 0f3F22F983;
	cvt.rni.s32.f32 	%r131, %f50;
	cvt.rn.f32.s32 	%f51, %r131;
	fma.rn.f32 	%f52, %f51, 0fBFC90FDA, %f7;
	fma.rn.f32 	%f53, %f51, 0fB3A22168, %f52;
	fma.rn.f32 	%f54, %f51, 0fA7C234C5, %f53;
	abs.f32 	%f55, %f7;
	setp.ltu.f32 	%p19, %f55, 0f47CE4780;
	setp.eq.f32 	%p20, %f55, 0f7F800000;
	mov.b32 	%r25, %f7;
	shr.u32 	%r132, %r25, 23;
	and.b32  	%r133, %r132, 224;
	add.s32 	%r134, %r133, -128;
	shl.b32 	%r135, %r25, 8;
	or.b32  	%r26, %r135, -2147483648;
	shr.u32 	%r136, %r134, 5;
	and.b32  	%r27, %r132, 31;
	mul.wide.u32 	%rd61, %r136, 4;
	sub.s64 	%rd12, %rd8, %rd61;
	mov.f32 	%f56, 0f00000000;
	mul.rn.f32 	%f57, %f7, %f56;
	sub.s64 	%rd13, %rd7, %rd61;
	sub.s64 	%rd14, %rd6, %rd61;
	mul.f32 	%f8, %f1, 0f3F000000;
	mul.f32 	%f9, %f2, 0f3F000000;
	mul.f32 	%f10, %f3, 0f3F000000;
	div.rn.f32 	%f58, %f1, %f49;
	add.f32 	%f11, %f58, 0f34000000;
	div.rn.f32 	%f59, %f2, %f49;
	add.f32 	%f12, %f59, 0f34000000;
	div.rn.f32 	%f60, %f3, %f49;
	add.f32 	%f13, %f60, 0f34000000;
	or.pred  	%p1, %p19, %p20;
	selp.b32 	%r28, %r131, 0, %p19;
	selp.f32 	%f14, %f54, %f57, %p19;
	mov.b32 	%r242, 0;
$L__BB0_22:
	ld.param.u64 	%rd137, [_Z22roi_pooling_gpu_kerneliiiiiifPKfS0_S0_PKiS2_PiS3_S3_S3_PfS3__param_12];
	ld.param.u64 	%rd136, [_Z22roi_pooling_gpu_kerneliiiiiifPKfS0_S0_PKiS2_PiS3_S3_S3_PfS3__param_7];
	cvta.to.global.u64 	%rd62, %rd137;
	mul.wide.s32 	%rd63, %r240, 4;
	add.s64 	%rd64, %rd62, %rd63;
	ld.global.u32 	%r32, [%rd64];
	mul.lo.s32 	%r33, %r242, 3;
	mad.lo.s32 	%r137, %r32, 3, %r33;
	cvta.to.global.u64 	%rd65, %rd136;
	mul.wide.s32 	%rd66, %r137, 4;
	add.s64 	%rd67, %rd65, %rd66;
	ld.global.f32 	%f61, [%rd67];
	ld.global.f32 	%f62, [%rd67+4];
	ld.global.f32 	%f63, [%rd67+8];
	sub.f32 	%f15, %f61, %f4;
	sub.f32 	%f16, %f62, %f5;
	sub.f32 	%f17, %f63, %f6;
	mov.u32 	%r246, %r28;
	mov.f32 	%f135, %f14;
	@%p1 bra 	$L__BB0_28;
	mov.b64 	%rd140, 0;
	mov.b32 	%r243, 0;
$L__BB0_24:
	.pragma "nounroll";
	mul.wide.u32 	%rd69, %r243, 4;
	mov.u64 	%rd70, __cudart_i2opi_f;
	add.s64 	%rd71, %rd70, %rd69;
	ld.global.nc.u32 	%r139, [%rd71];
	mad.wide.u32 	%rd72, %r139, %r26, %rd140;
	shr.u64 	%rd140, %rd72, 32;
	add.s64 	%rd73, %rd8, %rd69;
	st.local.u32 	[%rd73], %rd72;
	add.s32 	%r243, %r243, 1;
	setp.ne.s32 	%p21, %r243, 6;
	@%p21 bra 	$L__BB0_24;
	setp.eq.s32 	%p22, %r27, 0;
	st.local.u32 	[%rd8+24], %rd140;
	ld.local.u32 	%r244, [%rd12+24];
	ld.local.u32 	%r245, [%rd12+20];
	@%p22 bra 	$L__BB0_27;
	shf.l.wrap.b32 	%r244, %r245, %r244, %r27;
	ld.local.u32 	%r140, [%rd12+16];
	shf.l.wrap.b32 	%r245, %r140, %r245, %r27;
$L__BB0_27:
	setp.lt.s32 	%p23, %r25, 0;
	shr.u32 	%r141, %r244, 30;
	shf.l.wrap.b32 	%r142, %r245, %r244, 2;
	shl.b32 	%r143, %r245, 2;
	shr.u32 	%r144, %r142, 31;
	add.s32 	%r145, %r144, %r141;
	neg.s32 	%r146, %r145;
	selp.b32 	%r246, %r146, %r145, %p23;
	xor.b32  	%r147, %r142, %r25;
	shr.s32 	%r148, %r142, 31;
	xor.b32  	%r149, %r148, %r142;
	xor.b32  	%r150, %r148, %r143;
	cvt.u64.u32 	%rd74, %r149;
	shl.b64 	%rd75, %rd74, 32;
	cvt.u64.u32 	%rd76, %r150;
	or.b64  	%rd77, %rd75, %rd76;
	cvt.rn.f64.s64 	%fd1, %rd77;
	mul.f64 	%fd2, %fd1, 0d3BF921FB54442D19;
	cvt.rn.f32.f64 	%f64, %fd2;
	neg.f32 	%f65, %f64;
	setp.lt.s32 	%p24, %r147, 0;
	selp.f32 	%f135, %f65, %f64, %p24;
$L__BB0_28:
	add.s32 	%r151, %r246, 1;
	mul.rn.f32 	%f66, %f135, %f135;
	and.b32  	%r152, %r246, 1;
	setp.eq.b32 	%p25, %r152, 1;
	selp.f32 	%f67, %f135, 0f3F800000, %p25;
	fma.rn.f32 	%f68, %f66, %f67, 0f00000000;
	fma.rn.f32 	%f69, %f66, 0f37CBAC00, 0fBAB607ED;
	selp.f32 	%f70, 0fB94D4153, %f69, %p25;
	selp.f32 	%f71, 0f3C0885E4, 0f3D2AAABB, %p25;
	fma.rn.f32 	%f72, %f70, %f66, %f71;
	selp.f32 	%f73, 0fBE2AAAA8, 0fBEFFFFFF, %p25;
	fma.rn.f32 	%f74, %f72, %f66, %f73;
	fma.rn.f32 	%f75, %f74, %f68, %f67;
	and.b32  	%r153, %r151, 2;
	setp.eq.s32 	%p26, %r153, 0;
	mov.f32 	%f76, 0f00000000;
	sub.f32 	%f77, %f76, %f75;
	selp.f32 	%f20, %f75, %f77, %p26;
	mov.u32 	%r250, %r28;
	mov.f32 	%f136, %f14;
	@%p1 bra 	$L__BB0_34;
	mov.b64 	%rd141, 0;
	mov.b32 	%r247, 0;
$L__BB0_30:
	.pragma "nounroll";
	mul.wide.u32 	%rd79, %r247, 4;
	mov.u64 	%rd80, __cudart_i2opi_f;
	add.s64 	%rd81, %rd80, %rd79;
	ld.global.nc.u32 	%r155, [%rd81];
	mad.wide.u32 	%rd82, %r155, %r26, %rd141;
	shr.u64 	%rd141, %rd82, 32;
	add.s64 	%rd83, %rd7, %rd79;
	st.local.u32 	[%rd83], %rd82;
	add.s32 	%r247, %r247, 1;
	setp.ne.s32 	%p27, %r247, 6;
	@%p27 bra 	$L__BB0_30;
	setp.eq.s32 	%p28, %r27, 0;
	st.local.u32 	[%rd7+24], %rd141;
	ld.local.u32 	%r248, [%rd13+24];
	ld.local.u32 	%r249, [%rd13+20];
	@%p28 bra 	$L__BB0_33;
	shf.l.wrap.b32 	%r248, %r249, %r248, %r27;
	ld.local.u32 	%r156, [%rd13+16];
	shf.l.wrap.b32 	%r249, %r156, %r249, %r27;
$L__BB0_33:
	setp.lt.s32 	%p29, %r25, 0;
	shr.u32 	%r157, %r248, 30;
	shf.l.wrap.b32 	%r158, %r249, %r248, 2;
	shl.b32 	%r159, %r249, 2;
	shr.u32 	%r160, %r158, 31;
	add.s32 	%r161, %r160, %r157;
	neg.s32 	%r162, %r161;
	selp.b32 	%r250, %r162, %r161, %p29;
	xor.b32  	%r163, %r158, %r25;
	shr.s32 	%r164, %r158, 31;
	xor.b32  	%r165, %r164, %r158;
	xor.b32  	%r166, %r164, %r159;
	cvt.u64.u32 	%rd84, %r165;
	shl.b64 	%rd85, %rd84, 32;
	cvt.u64.u32 	%rd86, %r166;
	or.b64  	%rd87, %rd85, %rd86;
	cvt.rn.f64.s64 	%fd3, %rd87;
	mul.f64 	%fd4, %fd3, 0d3BF921FB54442D19;
	cvt.rn.f32.f64 	%f78, %fd4;
	neg.f32 	%f79, %f78;
	setp.lt.s32 	%p30, %r163, 0;
	selp.f32 	%f136, %f79, %f78, %p30;
$L__BB0_34:
	mul.rn.f32 	%f80, %f136, %f136;
	and.b32  	%r167, %r250, 1;
	setp.eq.b32 	%p31, %r167, 1;
	selp.f32 	%f81, 0f3F800000, %f136, %p31;
	fma.rn.f32 	%f82, %f80, %f81, 0f00000000;
	fma.rn.f32 	%f83, %f80, 0f37CBAC00, 0fBAB607ED;
	selp.f32 	%f84, %f83, 0fB94D4153, %p31;
	selp.f32 	%f85, 0f3D2AAABB, 0f3C0885E4, %p31;
	fma.rn.f32 	%f86, %f84, %f80, %f85;
	selp.f32 	%f87, 0fBEFFFFFF, 0fBE2AAAA8, %p31;
	fma.rn.f32 	%f88, %f86, %f80, %f87;
	fma.rn.f32 	%f89, %f88, %f82, %f81;
	and.b32  	%r168, %r250, 2;
	setp.eq.s32 	%p32, %r168, 0;
	mov.f32 	%f90, 0f00000000;
	sub.f32 	%f91, %f90, %f89;
	selp.f32 	%f92, %f89, %f91, %p32;
	mul.f32 	%f93, %f16, %f92;
	fma.rn.f32 	%f23, %f15, %f20, %f93;
	mov.u32 	%r254, %r28;
	mov.f32 	%f137, %f14;
	@%p1 bra 	$L__BB0_40;
	mov.b64 	%rd142, 0;
	mov.b32 	%r251, 0;
$L__BB0_36:
	.pragma "nounroll";
	mul.wide.u32 	%rd89, %r251, 4;
	mov.u64 	%rd90, __cudart_i2opi_f;
	add.s64 	%rd91, %rd90, %rd89;
	ld.global.nc.u32 	%r170, [%rd91];
	mad.wide.u32 	%rd92, %r170, %r26, %rd142;
	shr.u64 	%rd142, %rd92, 32;
	add.s64 	%rd93, %rd6, %rd89;
	st.local.u32 	[%rd93], %rd92;
	add.s32 	%r251, %r251, 1;
	setp.ne.s32 	%p33, %r251, 6;
	@%p33 bra 	$L__BB0_36;
	setp.eq.s32 	%p34, %r27, 0;
	st.local.u32 	[%rd6+24], %rd142;
	ld.local.u32 	%r252, [%rd14+24];
	ld.local.u32 	%r253, [%rd14+20];
	@%p34 bra 	$L__BB0_39;
	shf.l.wrap.b32 	%r252, %r253, %r252, %r27;
	ld.local.u32 	%r171, [%rd14+16];
	shf.l.wrap.b32 	%r253, %r171, %r253, %r27;
$L__BB0_39:
	setp.lt.s32 	%p35, %r25, 0;
	shr.u32 	%r172, %r252, 30;
	shf.l.wrap.b32 	%r173, %r253, %r252, 2;
	shl.b32 	%r174, %r253, 2;
	shr.u32 	%r175, %r173, 31;
	add.s32 	%r176, %r175, %r172;
	neg.s32 	%r177, %r176;
	selp.b32 	%r254, %r177, %r176, %p35;
	xor.b32  	%r178, %r173, %r25;
	shr.s32 	%r179, %r173, 31;
	xor.b32  	%r180, %r179, %r173;
	xor.b32  	%r181, %r179, %r174;
	cvt.u64.u32 	%rd94, %r180;
	shl.b64 	%rd95, %rd94, 32;
	cvt.u64.u32 	%rd96, %r181;
	or.b64  	%rd97, %rd95, %rd96;
	cvt.rn.f64.s64 	%fd5, %rd97;
	mul.f64 	%fd6, %fd5, 0d3BF921FB54442D19;
	cvt.rn.f32.f64 	%f94, %fd6;
	neg.f32 	%f95, %f94;
	setp.lt.s32 	%p36, %r178, 0;
	selp.f32 	%f137, %f95, %f94, %p36;
$L__BB0_40:
	mul.rn.f32 	%f96, %f137, %f137;
	and.b32  	%r182, %r254, 1;
	setp.eq.b32 	%p37, %r182, 1;
	selp.f32 	%f97, 0f3F800000, %f137, %p37;
	fma.rn.f32 	%f98, %f96, %f97, 0f00000000;
	fma.rn.f32 	%f99, %f96, 0f37CBAC00, 0fBAB607ED;
	selp.f32 	%f100, %f99, 0fB94D4153, %p37;
	selp.f32 	%f101, 0f3D2AAABB, 0f3C0885E4, %p37;
	fma.rn.f32 	%f102, %f100, %f96, %f101;
	selp.f32 	%f103, 0fBEFFFFFF, 0fBE2AAAA8, %p37;
	fma.rn.f32 	%f104, %f102, %f96, %f103;
	fma.rn.f32 	%f105, %f104, %f98, %f97;
	and.b32  	%r183, %r254, 2;
	setp.eq.s32 	%p38, %r183, 0;
	mov.f32 	%f106, 0f00000000;
	sub.f32 	%f107, %f106, %f105;
	selp.f32 	%f26, %f105, %f107, %p38;
	mov.u32 	%r258, %r28;
	mov.f32 	%f138, %f14;
	@%p1 bra 	$L__BB0_46;
	mov.b64 	%rd143, 0;
	mov.b32 	%r255, 0;
$L__BB0_42:
	.pragma "nounroll";
	mul.wide.u32 	%rd99, %r255, 4;
	mov.u64 	%rd100, __cudart_i2opi_f;
	add.s64 	%rd101, %rd100, %rd99;
	ld.global.nc.u32 	%r185, [%rd101];
	mad.wide.u32 	%rd102, %r185, %r26, %rd143;
	shr.u64 	%rd143, %rd102, 32;
	add.s64 	%rd103, %rd5, %rd99;
	st.local.u32 	[%rd103], %rd102;
	add.s32 	%r255, %r255, 1;
	setp.ne.s32 	%p39, %r255, 6;
	@%p39 bra 	$L__BB0_42;
	setp.eq.s32 	%p40, %r27, 0;
	st.local.u32 	[%rd5+24], %rd143;
	shr.u32 	%r186, %r25, 23;
	and.b32  	%r187, %r186, 224;
	add.s32 	%r188, %r187, -128;
	shr.u32 	%r189, %r188, 5;
	mul.wide.u32 	%rd104, %r189, 4;
	sub.s64 	%rd105, %rd5, %rd104;
	ld.local.u32 	%r256, [%rd105+24];
	ld.local.u32 	%r257, [%rd105+20];
	@%p40 bra 	$L__BB0_45;
	shf.l.wrap.b32 	%r256, %r257, %r256, %r27;
	shr.u32 	%r190, %r25, 23;
	and.b32  	%r191, %r190, 224;
	add.s32 	%r192, %r191, -128;
	shr.u32 	%r193, %r192, 5;
	mul.wide.u32 	%rd106, %r193, 4;
	sub.s64 	%rd107, %rd5, %rd106;
	ld.local.u32 	%r194, [%rd107+16];
	shf.l.wrap.b32 	%r257, %r194, %r257, %r27;
$L__BB0_45:
	setp.lt.s32 	%p41, %r25, 0;
	shr.u32 	%r195, %r256, 30;
	shf.l.wrap.b32 	%r196, %r257, %r256, 2;
	shl.b32 	%r197, %r257, 2;
	shr.u32 	%r198, %r196, 31;
	add.s32 	%r199, %r198, %r195;
	neg.s32 	%r200, %r199;
	selp.b32 	%r258, %r200, %r199, %p41;
	xor.b32  	%r201, %r196, %r25;
	shr.s32 	%r202, %r196, 31;
	xor.b32  	%r203, %r202, %r196;
	xor.b32  	%r204, %r202, %r197;
	cvt.u64.u32 	%rd108, %r203;
	shl.b64 	%rd109, %rd108, 32;
	cvt.u64.u32 	%rd110, %r204;
	or.b64  	%rd111, %rd109, %rd110;
	cvt.rn.f64.s64 	%fd7, %rd111;
	mul.f64 	%fd8, %fd7, 0d3BF921FB54442D19;
	cvt.rn.f32.f64 	%f108, %fd8;
	neg.f32 	%f109, %f108;
	setp.lt.s32 	%p42, %r201, 0;
	selp.f32 	%f138, %f109, %f108, %p42;
$L__BB0_46:
	add.s32 	%r205, %r258, 1;
	mul.rn.f32 	%f110, %f138, %f138;
	and.b32  	%r206, %r258, 1;
	setp.eq.b32 	%p43, %r206, 1;
	selp.f32 	%f111, %f138, 0f3F800000, %p43;
	fma.rn.f32 	%f112, %f110, %f111, 0f00000000;
	fma.rn.f32 	%f113, %f110, 0f37CBAC00, 0fBAB607ED;
	selp.f32 	%f114, 0fB94D4153, %f113, %p43;
	selp.f32 	%f115, 0f3C0885E4, 0f3D2AAABB, %p43;
	fma.rn.f32 	%f116, %f114, %f110, %f115;
	selp.f32 	%f117, 0fBE2AAAA8, 0fBEFFFFFF, %p43;
	fma.rn.f32 	%f118, %f116, %f110, %f117;
	fma.rn.f32 	%f119, %f118, %f112, %f111;
	and.b32  	%r207, %r205, 2;
	setp.eq.s32 	%p44, %r207, 0;
	mov.f32 	%f120, 0f00000000;
	sub.f32 	%f121, %f120, %f119;
	selp.f32 	%f122, %f119, %f121, %p44;
	mul.f32 	%f123, %f16, %f122;
	mul.f32 	%f124, %f15, %f26;
	sub.f32 	%f29, %f123, %f124;
	abs.f32 	%f30, %f23;
	setp.geu.f32 	%p45, %f30, %f8;
	abs.f32 	%f125, %f29;
	setp.geu.f32 	%p46, %f125, %f9;
	or.pred  	%p47, %p45, %p46;
	abs.f32 	%f126, %f17;
	setp.geu.f32 	%p48, %f126, %f10;
	or.pred  	%p49, %p47, %p48;
	@%p49 bra 	$L__BB0_49;
	ld.param.u64 	%rd138, [_Z22roi_pooling_gpu_kerneliiiiiifPKfS0_S0_PKiS2_PiS3_S3_S3_PfS3__param_15];
	div.rn.f32 	%f127, %f23, %f11;
	cvt.f64.f32 	%fd9, %f127;
	cvt.f64.f32 	%fd10, %f30;
	mul.f64 	%fd11, %fd10, 0d3FE0000000000000;
	cvt.f64.f32 	%fd12, %f23;
	div.rn.f64 	%fd13, %fd11, %fd12;
	add.f64 	%fd14, %fd13, %fd9;
	add.f64 	%fd15, %fd14, 0d3E80000000000000;
	cvt.rn.f32.f64 	%f128, %fd15;
	cvt.rzi.s32.f32 	%r208, %f128;
	div.rn.f32 	%f129, %f29, %f12;
	cvt.f64.f32 	%fd16, %f129;
	cvt.f64.f32 	%fd17, %f125;
	mul.f64 	%fd18, %fd17, 0d3FE0000000000000;
	cvt.f64.f32 	%fd19, %f29;
	div.rn.f64 	%fd20, %fd18, %fd19;
	add.f64 	%fd21, %fd20, %fd16;
	add.f64 	%fd22, %fd21, 0d3E80000000000000;
	cvt.rn.f32.f64 	%f130, %fd22;
	cvt.rzi.s32.f32 	%r209, %f130;
	div.rn.f32 	%f131, %f17, %f13;
	cvt.f64.f32 	%fd23, %f131;
	cvt.f64.f32 	%fd24, %f126;
	mul.f64 	%fd25, %fd24, 0d3FE0000000000000;
	cvt.f64.f32 	%fd26, %f17;
	div.rn.f64 	%fd27, %fd25, %fd26;
	add.f64 	%fd28, %fd27, %fd23;
	add.f64 	%fd29, %fd28, 0d3E80000000000000;
	cvt.rn.f32.f64 	%f132, %fd29;
	cvt.rzi.s32.f32 	%r210, %f132;
	add.s32 	%r211, %r208, %r3;
	add.s32 	%r212, %r209, %r3;
	mad.lo.s32 	%r213, %r2, %r4, %r3;
	add.s32 	%r214, %r213, %r210;
	mad.lo.s32 	%r215, %r211, %r1, %r214;
	mad.lo.s32 	%r74, %r212, %r105, %r215;
	cvta.to.global.u64 	%rd112, %rd138;
	mul.wide.s32 	%rd113, %r74, 4;
	add.s64 	%rd24, %rd112, %rd113;
	ld.global.u32 	%r75, [%rd24];
	setp.ge.s32 	%p50, %r75, %r106;
	@%p50 bra 	$L__BB0_49;
	add.s32 	%r216, %r32, %r242;
	mad.lo.s32 	%r217, %r74, %r106, %r75;
	mul.wide.s32 	%rd114, %r217, 4;
	add.s64 	%rd115, %rd4, %rd114;
	st.global.u32 	[%rd115], %r216;
	atom.global.add.u32 	%r218, [%rd24], 1;
	ld.global.u32 	%r241, [%rd11];
$L__BB0_49:
	shl.b32 	%r219, %r242, 1;
	sub.s32 	%r220, %r33, %r219;
	add.s32 	%r242, %r220, 1;
	setp.lt.s32 	%p51, %r242, %r241;
	@%p51 bra 	$L__BB0_22;
$L__BB0_50:
	setp.lt.s32 	%p52, %r2, 1;
	@%p52 bra 	$L__BB0_76;
	mul.lo.s32 	%r29, %r2, %r4;
	add.s64 	%rd15, %rd4, 8;
	mov.b32 	%r260, 0;
$L__BB0_52:
	ld.param.u64 	%rd139, [_Z22roi_pooling_gpu_kerneliiiiiifPKfS0_S0_PKiS2_PiS3_S3_S3_PfS3__param_15];
	add.s32 	%r80, %r260, %r29;
	cvta.to.global.u64 	%rd116, %rd139;
	mul.wide.s32 	%rd117, %r80, 4;
	add.s64 	%rd118, %rd116, %rd117;
	ld.global.u32 	%r81, [%rd118];
	min.s32 	%r222, %r81, %r103;
	setp.lt.s32 	%p53, %r222, 1;
	@%p53 bra 	$L__BB0_75;
	mul.lo.s32 	%r82, %r80, %r106;
	mul.lo.s32 	%r83, %r80, %r103;
	and.b32  	%r84, %r81, 3;
	and.b32  	%r85, %r81, 2147483644;
	neg.s32 	%r86, %r85;
	mov.b32 	%r261, 0;
$L__BB0_54:
	setp.lt.u32 	%p54, %r81, 4;
	add.s32 	%r225, %r261, %r83;
	mul.wide.s32 	%rd119, %r225, 4;
	add.s64 	%rd25, %rd2, %rd119;
	add.s64 	%rd26, %rd1, %rd119;
	mov.f32 	%f140, 0fCE6E6B28;
	mov.b32 	%r264, 0;
	@%p54 bra 	$L__BB0_65;
	mov.f32 	%f140, 0fCE6E6B28;
	mov.u32 	%r262, %r82;
	mov.u32 	%r263, %r86;
$L__BB0_56:
	mul.wide.s32 	%rd120, %r262, 4;
	add.s64 	%rd27, %rd15, %rd120;
	ld.global.u32 	%r90, [%rd27+-8];
	mad.lo.s32 	%r226, %r90, %r103, %r261;
	mul.wide.s32 	%rd121, %r226, 4;
	add.s64 	%rd122, %rd3, %rd121;
	ld.global.f32 	%f34, [%rd122];
	setp.leu.f32 	%p55, %f34, %f140;
	@%p55 bra 	$L__BB0_58;
	st.global.f32 	[%rd25], %f34;
	st.global.u32 	[%rd26], %r90;
	mov.f32 	%f140, %f34;
$L__BB0_58:
	ld.global.u32 	%r91, [%rd27+-4];
	mad.lo.s32 	%r227, %r91, %r103, %r261;
	mul.wide.s32 	%rd123, %r227, 4;
	add.s64 	%rd124, %rd3, %rd123;
	ld.global.f32 	%f36, [%rd124];
	setp.leu.f32 	%p56, %f36, %f140;
	@%p56 bra 	$L__BB0_60;
	st.global.f32 	[%rd25], %f36;
	st.global.u32 	[%rd26], %r91;
	mov.f32 	%f140, %f36;
$L__BB0_60:
	ld.global.u32 	%r92, [%rd27];
	mad.lo.s32 	%r228, %r92, %r103, %r261;
	mul.wide.s32 	%rd125, %r228, 4;
	add.s64 	%rd126, %rd3, %rd125;
	ld.global.f32 	%f38, [%rd126];
	setp.leu.f32 	%p57, %f38, %f140;
	@%p57 bra 	$L__BB0_62;
	st.global.f32 	[%rd25], %f38;
	st.global.u32 	[%rd26], %r92;
	mov.f32 	%f140, %f38;
$L__BB0_62:
	ld.global.u32 	%r93, [%rd27+4];
	mad.lo.s32 	%r229, %r93, %r103, %r261;
	mul.wide.s32 	%rd127, %r229, 4;
	add.s64 	%rd128, %rd3, %rd127;
	ld.global.f32 	%f40, [%rd128];
	setp.leu.f32 	%p58, %f40, %f140;
	@%p58 bra 	$L__BB0_64;
	st.global.f32 	[%rd25], %f40;
	st.global.u32 	[%rd26], %r93;
	mov.f32 	%f140, %f40;
$L__BB0_64:
	add.s32 	%r263, %r263, 4;
	add.s32 	%r262, %r262, 4;
	setp.ne.s32 	%p59, %r263, 0;
	mov.u32 	%r264, %r85;
	@%p59 bra 	$L__BB0_56;
$L__BB0_65:
	setp.eq.s32 	%p60, %r84, 0;
	@%p60 bra 	$L__BB0_74;
	add.s32 	%r230, %r264, %r82;
	mul.wide.s32 	%rd129, %r230, 4;
	add.s64 	%rd28, %rd4, %rd129;
	ld.global.u32 	%r97, [%rd28];
	mad.lo.s32 	%r231, %r97, %r103, %r261;
	mul.wide.s32 	%rd130, %r231, 4;
	add.s64 	%rd131, %rd3, %rd130;
	ld.global.f32 	%f43, [%rd131];
	setp.leu.f32 	%p61, %f43, %f140;
	@%p61 bra 	$L__BB0_68;
	st.global.f32 	[%rd25], %f43;
	st.global.u32 	[%rd26], %r97;
	mov.f32 	%f140, %f43;
$L__BB0_68:
	setp.eq.s32 	%p62, %r84, 1;
	@%p62 bra 	$L__BB0_74;
	ld.global.u32 	%r98, [%rd28+4];
	mad.lo.s32 	%r232, %r98, %r103, %r261;
	mul.wide.s32 	%rd132, %r232, 4;
	add.s64 	%rd133, %rd3, %rd132;
	ld.global.f32 	%f45, [%rd133];
	setp.leu.f32 	%p63, %f45, %f140;
	@%p63 bra 	$L__BB0_71;
	st.global.f32 	[%rd25], %f45;
	st.global.u32 	[%rd26], %r98;
	mov.f32 	%f140, %f45;
$L__BB0_71:
	setp.eq.s32 	%p64, %r84, 2;
	@%p64 bra 	$L__BB0_74;
	ld.global.u32 	%r99, [%rd28+8];
	mad.lo.s32 	%r233, %r99, %r103, %r261;
	mul.wide.s32 	%rd134, %r233, 4;
	add.s64 	%rd135, %rd3, %rd134;
	ld.global.f32 	%f47, [%rd135];
	setp.leu.f32 	%p65, %f47, %f140;
	@%p65 bra 	$L__BB0_74;
	st.global.f32 	[%rd25], %f47;
	st.global.u32 	[%rd26], %r99;
$L__BB0_74:
	add.s32 	%r261, %r261, 1;
	setp.ne.s32 	%p66, %r261, %r103;
	@%p66 bra 	$L__BB0_54;
$L__BB0_75:
	add.s32 	%r260, %r260, 1;
	setp.ne.s32 	%p67, %r260, %r2;
	@%p67 bra 	$L__BB0_52;
$L__BB0_76:
	ret;

}
	// .globl	_Z27roi_pooling_grad_gpu_kerneliiiPKiPKfPf
.visible .entry _Z27roi_pooling_grad_gpu_kerneliiiPKiPKfPf(
	.param .u32 _Z27roi_pooling_grad_gpu_kerneliiiPKiPKfPf_param_0,
	.param .u32 _Z27roi_pooling_grad_gpu_kerneliiiPKiPKfPf_param_1,
	.param .u32 _Z27roi_pooling_grad_gpu_kerneliiiPKiPKfPf_param_2,
	.param .u64 .ptr .align 1 _Z27roi_pooling_grad_gpu_kerneliiiPKiPKfPf_param_3,
	.param .u64 .ptr .align 1 _Z27roi_pooling_grad_gpu_kerneliiiPKiPKfPf_param_4,
	.param .u64 .ptr .align 1 _Z27roi_pooling_grad_gpu_kerneliiiPKiPKfPf_param_5
)
{
	.reg .pred 	%p<28>;
	.reg .b32 	%r<71>;
	.reg .b32 	%f<31>;
	.reg .b64 	%rd<83>;

	ld.param.u32 	%r39, [_Z27roi_pooling_grad_gpu_kerneliiiPKiPKfPf_param_0];
	ld.param.u32 	%r37, [_Z27roi_pooling_grad_gpu_kerneliiiPKiPKfPf_param_1];
	ld.param.u32 	%r38, [_Z27roi_pooling_grad_gpu_kerneliiiPKiPKfPf_param_2];
	ld.param.u64 	%rd13, [_Z27roi_pooling_grad_gpu_kerneliiiPKiPKfPf_param_3];
	ld.param.u64 	%rd14, [_Z27roi_pooling_grad_gpu_kerneliiiPKiPKfPf_param_4];
	ld.param.u64 	%rd15, [_Z27roi_pooling_grad_gpu_kerneliiiPKiPKfPf_param_5];
	cvta.to.global.u64 	%rd1, %rd15;
	cvta.to.global.u64 	%rd2, %rd14;
	cvta.to.global.u64 	%rd3, %rd13;
	mov.u32 	%r40, %tid.x;
	mov.u32 	%r41, %ctaid.x;
	mov.u32 	%r42, %ntid.x;
	mad.lo.s32 	%r1, %r41, %r42, %r40;
	setp.ge.s32 	%p1, %r1, %r39;
	setp.lt.s32 	%p2, %r37, 1;
	or.pred  	%p3, %p1, %p2;
	@%p3 bra 	$L__BB1_44;
	setp.lt.s32 	%p4, %r38, 1;
	@%p4 bra 	$L__BB1_44;
	add.s32 	%r2, %r38, -1;
	and.b32  	%r3, %r38, 7;
	and.b32  	%r4, %r38, 3;
	and.b32  	%r5, %r38, 2147483640;
	and.b32  	%r6, %r38, 1;
	add.s64 	%rd4, %rd1, 28;
	neg.s32 	%r7, %r5;
	mul.lo.s32 	%r8, %r37, %r1;
	mov.b32 	%r65, 0;
$L__BB1_3:
	setp.lt.u32 	%p5, %r2, 7;
	add.s32 	%r45, %r65, %r8;
	mul.lo.s32 	%r10, %r45, %r38;
	mov.b32 	%r69, 0;
	@%p5 bra 	$L__BB1_22;
	mov.b64 	%rd82, 0;
	mov.u32 	%r66, %r10;
	mov.u32 	%r67, %r7;
$L__BB1_5:
	.pragma "nounroll";
	mul.wide.s32 	%rd17, %r66, 4;
	add.s64 	%rd18, %rd3, %rd17;
	add.s64 	%rd6, %rd18, 16;
	add.s64 	%rd19, %rd2, %rd17;
	add.s64 	%rd7, %rd19, 16;
	ld.global.u32 	%r13, [%rd18];
	setp.eq.s32 	%p6, %r13, -1;
	@%p6 bra 	$L__BB1_7;
	cvt.u32.u64 	%r46, %rd82;
	mad.lo.s32 	%r47, %r13, %r38, %r46;
	mul.wide.s32 	%rd20, %r47, 4;
	add.s64 	%rd21, %rd1, %rd20;
	ld.global.f32 	%f1, [%rd7+-16];
	atom.global.add.f32 	%f2, [%rd21], %f1;
$L__BB1_7:
	ld.global.u32 	%r14, [%rd6+-12];
	setp.eq.s32 	%p7, %r14, -1;
	@%p7 bra 	$L__BB1_9;
	mul.lo.s32 	%r48, %r14, %r38;
	cvt.s64.s32 	%rd22, %r48;
	add.s64 	%rd23, %rd82, %rd22;
	shl.b64 	%rd24, %rd23, 2;
	add.s64 	%rd25, %rd4, %rd24;
	ld.global.f32 	%f3, [%rd7+-12];
	atom.global.add.f32 	%f4, [%rd25+-24], %f3;
$L__BB1_9:
	ld.global.u32 	%r15, [%rd6+-8];
	setp.eq.s32 	%p8, %r15, -1;
	@%p8 bra 	$L__BB1_11;
	mul.lo.s32 	%r49, %r15, %r38;
	cvt.s64.s32 	%rd26, %r49;
	add.s64 	%rd27, %rd82, %rd26;
	shl.b64 	%rd28, %rd27, 2;
	add.s64 	%rd29, %rd4, %rd28;
	ld.global.f32 	%f5, [%rd7+-8];
	atom.global.add.f32 	%f6, [%rd29+-20], %f5;
$L__BB1_11:
	ld.global.u32 	%r16, [%rd6+-4];
	setp.eq.s32 	%p9, %r16, -1;
	@%p9 bra 	$L__BB1_13;
	mul.lo.s32 	%r50, %r16, %r38;
	cvt.s64.s32 	%rd30, %r50;
	add.s64 	%rd31, %rd82, %rd30;
	shl.b64 	%rd32, %rd31, 2;
	add.s64 	%rd33, %rd4, %rd32;
	ld.global.f32 	%f7, [%rd7+-4];
	atom.global.add.f32 	%f8, [%rd33+-16], %f7;
$L__BB1_13:
	ld.global.u32 	%r17, [%rd6];
	setp.eq.s32 	%p10, %r17, -1;
	@%p10 bra 	$L__BB1_15;
	mul.lo.s32 	%r51, %r17, %r38;
	cvt.s64.s32 	%rd34, %r51;
	add.s64 	%rd35, %rd82, %rd34;
	shl.b64 	%rd36, %rd35, 2;
	add.s64 	%rd37, %rd4, %rd36;
	ld.global.f32 	%f9, [%rd7];
	atom.global.add.f32 	%f10, [%rd37+-12], %f9;
$L__BB1_15:
	ld.global.u32 	%r18, [%rd6+4];
	setp.eq.s32 	%p11, %r18, -1;
	@%p11 bra 	$L__BB1_17;
	mul.lo.s32 	%r52, %r18, %r38;
	cvt.s64.s32 	%rd38, %r52;
	add.s64 	%rd39, %rd82, %rd38;
	shl.b64 	%rd40, %rd39, 2;
	add.s64 	%rd41, %rd4, %rd40;
	ld.global.f32 	%f11, [%rd7+4];
	atom.global.add.f32 	%f12, [%rd41+-8], %f11;
$L__BB1_17:
	ld.global.u32 	%r19, [%rd6+8];
	setp.eq.s32 	%p12, %r19, -1;
	@%p12 bra 	$L__BB1_19;
	mul.lo.s32 	%r53, %r19, %r38;
	cvt.s64.s32 	%rd42, %r53;
	add.s64 	%rd43, %rd82, %rd42;
	shl.b64 	%rd44, %rd43, 2;
	add.s64 	%rd45, %rd4, %rd44;
	ld.global.f32 	%f13, [%rd7+8];
	atom.global.add.f32 	%f14, [%rd45+-4], %f13;
$L__BB1_19:
	ld.global.u32 	%r20, [%rd6+12];
	setp.eq.s32 	%p13, %r20, -1;
	@%p13 bra 	$L__BB1_21;
	mul.lo.s32 	%r54, %r20, %r38;
	cvt.s64.s32 	%rd46, %r54;
	add.s64 	%rd47, %rd82, %rd46;
	shl.b64 	%rd48, %rd47, 2;
	add.s64 	%rd49, %rd4, %rd48;
	ld.global.f32 	%f15, [%rd7+12];
	atom.global.add.f32 	%f16, [%rd49], %f15;
$L__BB1_21:
	add.s64 	%rd82, %rd82, 8;
	add.s32 	%r67, %r67, 8;
	add.s32 	%r66, %r66, 8;
	setp.ne.s32 	%p14, %r67, 0;
	mov.u32 	%r69, %r5;
	@%p14 bra 	$L__BB1_5;
$L__BB1_22:
	setp.eq.s32 	%p15, %r3, 0;
	@%p15 bra 	$L__BB1_43;
	add.s32 	%r55, %r3, -1;
	setp.lt.u32 	%p16, %r55, 3;
	@%p16 bra 	$L__BB1_33;
	add.s32 	%r56, %r69, %r10;
	mul.wide.s32 	%rd50, %r56, 4;
	add.s64 	%rd9, %rd3, %rd50;
	ld.global.u32 	%r24, [%rd9];
	setp.eq.s32 	%p17, %r24, -1;
	add.s64 	%rd10, %rd2, %rd50;
	@%p17 bra 	$L__BB1_26;
	mad.lo.s32 	%r57, %r24, %r38, %r69;
	mul.wide.s32 	%rd51, %r57, 4;
	add.s64 	%rd52, %rd1, %rd51;
	ld.global.f32 	%f17, [%rd10];
	atom.global.add.f32 	%f18, [%rd52], %f17;
$L__BB1_26:
	ld.global.u32 	%r25, [%rd9+4];
	setp.eq.s32 	%p18, %r25, -1;
	@%p18 bra 	$L__BB1_28;
	mul.lo.s32 	%r58, %r25, %r38;
	cvt.s64.s32 	%rd53, %r58;
	cvt.u64.u32 	%rd54, %r69;
	add.s64 	%rd55, %rd53, %rd54;
	shl.b64 	%rd56, %rd55, 2;
	add.s64 	%rd57, %rd1, %rd56;
	ld.global.f32 	%f19, [%rd10+4];
	atom.global.add.f32 	%f20, [%rd57+4], %f19;
$L__BB1_28:
	ld.global.u32 	%r26, [%rd9+8];
	setp.eq.s32 	%p19, %r26, -1;
	@%p19 bra 	$L__BB1_30;
	mul.lo.s32 	%r59, %r26, %r38;
	cvt.s64.s32 	%rd58, %r59;
	cvt.u64.u32 	%rd59, %r69;
	add.s64 	%rd60, %rd58, %rd59;
	shl.b64 	%rd61, %rd60, 2;
	add.s64 	%rd62, %rd1, %rd61;
	ld.global.f32 	%f21, [%rd10+8];
	atom.global.add.f32 	%f22, [%rd62+8], %f21;
$L__BB1_30:
	ld.global.u32 	%r27, [%rd9+12];
	setp.eq.s32 	%p20, %r27, -1;
	@%p20 bra 	$L__BB1_32;
	mul.lo.s32 	%r60, %r27, %r38;
	cvt.s64.s32 	%rd63, %r60;
	cvt.u64.u32 	%rd64, %r69;
	add.s64 	%rd65, %rd63, %rd64;
	shl.b64 	%rd66, %rd65, 2;
	add.s64 	%rd67, %rd1, %rd66;
	ld.global.f32 	%f23, [%rd10+12];
	atom.global.add.f32 	%f24, [%rd67+12], %f23;
$L__BB1_32:
	add.s32 	%r69, %r69, 4;
$L__BB1_33:
	setp.eq.s32 	%p21, %r4, 0;
	@%p21 bra 	$L__BB1_43;
	setp.eq.s32 	%p22, %r4, 1;
	@%p22 bra 	$L__BB1_40;
	add.s32 	%r61, %r69, %r10;
	mul.wide.s32 	%rd68, %r61, 4;
	add.s64 	%rd11, %rd3, %rd68;
	ld.global.u32 	%r30, [%rd11];
	setp.eq.s32 	%p23, %r30, -1;
	add.s64 	%rd12, %rd2, %rd68;
	@%p23 bra 	$L__BB1_37;
	mad.lo.s32 	%r62, %r30, %r38, %r69;
	mul.wide.s32 	%rd69, %r62, 4;
	add.s64 	%rd70, %rd1, %rd69;
	ld.global.f32 	%f25, [%rd12];
	atom.global.add.f32 	%f26, [%rd70], %f25;
$L__BB1_37:
	ld.global.u32 	%r31, [%rd11+4];
	setp.eq.s32 	%p24, %r31, -1;
	@%p24 bra 	$L__BB1_39;
	mul.lo.s32 	%r63, %r31, %r38;
	cvt.s64.s32 	%rd71, %r63;
	cvt.u64.u32 	%rd72, %r69;
	add.s64 	%rd73, %rd71, %rd72;
	shl.b64 	%rd74, %rd73, 2;
	add.s64 	%rd75, %rd1, %rd74;
	ld.global.f32 	%f27, [%rd12+4];
	atom.global.add.f32 	%f28, [%rd75+4], %f27;
$L__BB1_39:
	add.s32 	%r69, %r69, 2;
$L__BB1_40:
	setp.eq.s32 	%p25, %r6, 0;
	@%p25 bra 	$L__BB1_43;
	add.s32 	%r34, %r69, %r10;
	mul.wide.s32 	%rd76, %r34, 4;
	add.s64 	%rd77, %rd3, %rd76;
	ld.global.u32 	%r35, [%rd77];
	setp.eq.s32 	%p26, %r35, -1;
	@%p26 bra 	$L__BB1_43;
	mad.lo.s32 	%r64, %r35, %r38, %r69;
	mul.wide.s32 	%rd78, %r64, 4;
	add.s64 	%rd79, %rd1, %rd78;
	add.s64 	%rd81, %rd2, %rd76;
	ld.global.f32 	%f29, [%rd81];
	atom.global.add.f32 	%f30, [%rd79], %f29;
$L__BB1_43:
	add.s32 	%r65, %r65, 1;
	setp.ne.s32 	%p27, %r65, %r37;
	@%p27 bra 	$L__BB1_3;
$L__BB1_44:
	ret;

}


// ===== COMPILED SASS (sm_100) =====

	.target	sm_100

	.elftype	@"ET_EXEC"


//--------------------- .note.nv.tkinfo           --------------------------
	.section	.note.nv.tkinfo,"",@"SHT_NOTE"
	.sectionflags	@"SHF_NOTE_NV_TKINFO"
	.tkinfo
        /*0018*/ 	.word	0x00000002
        /*0030*/ 	.string	""
        /*0030*/ 	.string	"ptxas"
        /*0030*/ 	.string	"Cuda compilation tools, release 13.0, V13.0.88"
        /*0030*/ 	.string	"Build cuda_13.0.r13.0/compiler.36424714_0"
        /*0030*/ 	.string	"-arch sm_100 -m 64 "



//--------------------- .note.nv.cuinfo           --------------------------
	.section	.note.nv.cuinfo,"",@"SHT_NOTE"
	.sectionflags	@"SHF_NOTE_NV_CUINFO"
        /*0018*/ 	.short	0x0002
        /*001a*/ 	.short	0x0064
        /*001c*/ 	.short	0x0082
	.zero		2


//--------------------- .nv.info                  --------------------------
	.section	.nv.info,"",@"SHT_CUDA_INFO"
	.align	4


	//----- nvinfo : EIATTR_REGCOUNT
	.align		4
        /*0000*/ 	.byte	0x04, 0x2f
        /*0002*/ 	.short	(.L_2 - .L_1)
	.align		4
.L_1:
        /*0004*/ 	.word	index@(_Z22roi_pooling_gpu_kerneliiiiiifPKfS0_S0_PKiS2_PiS3_S3_S3_PfS3_)
        /*0008*/ 	.word	0x00000037


	//----- nvinfo : EIATTR_FRAME_SIZE
	.align		4
.L_2:
        /*000c*/ 	.byte	0x04, 0x11
        /*000e*/ 	.short	(.L_4 - .L_3)
	.align		4
.L_3:
        /*0010*/ 	.word	index@($__internal_1_$__cuda_sm3x_div_rn_noftz_f32_slowpath)
        /*0014*/ 	.word	0x00000020


	//----- nvinfo : EIATTR_FRAME_SIZE
	.align		4
.L_4:
        /*0018*/ 	.byte	0x04, 0x11
        /*001a*/ 	.short	(.L_6 - .L_5)
	.align		4
.L_5:
        /*001c*/ 	.word	index@($__internal_0_$__cuda_sm20_div_rn_f64_full)
        /*0020*/ 	.word	0x00000020


	//----- nvinfo : EIATTR_FRAME_SIZE
	.align		4
.L_6:
        /*0024*/ 	.byte	0x04, 0x11
        /*0026*/ 	.short	(.L_8 - .L_7)
	.align		4
.L_7:
        /*0028*/ 	.word	index@(_Z22roi_pooling_gpu_kerneliiiiiifPKfS0_S0_PKiS2_PiS3_S3_S3_PfS3_)
        /*002c*/ 	.word	0x00000020


	//----- nvinfo : EIATTR_REGCOUNT
	.align		4
.L_8:
        /*0030*/ 	.byte	0x04, 0x2f
        /*0032*/ 	.short	(.L_10 - .L_9)
	.align		4
.L_9:
        /*0034*/ 	.word	index@(_Z27roi_pooling_grad_gpu_kerneliiiPKiPKfPf)
        /*0038*/ 	.word	0x0000001a


	//----- nvinfo : EIATTR_FRAME_SIZE
	.align		4
.L_10:
        /*003c*/ 	.byte	0x04, 0x11
        /*003e*/ 	.short	(.L_12 - .L_11)
	.align		4
.L_11:
        /*0040*/ 	.word	index@(_Z27roi_pooling_grad_gpu_kerneliiiPKiPKfPf)
        /*0044*/ 	.word	0x00000000


	//----- nvinfo : EIATTR_MIN_STACK_SIZE
	.align		4
.L_12:
        /*0048*/ 	.byte	0x04, 0x12
        /*004a*/ 	.short	(.L_14 - .L_13)
	.align		4
.L_13:
        /*004c*/ 	.word	index@(_Z27roi_pooling_grad_gpu_kerneliiiPKiPKfPf)
        /*0050*/ 	.word	0x00000000


	//----- nvinfo : EIATTR_MIN_STACK_SIZE
	.align		4
.L_14:
        /*0054*/ 	.byte	0x04, 0x12
        /*0056*/ 	.short	(.L_16 - .L_15)
	.align		4
.L_15:
        /*0058*/ 	.word	index@(_Z22roi_pooling_gpu_kerneliiiiiifPKfS0_S0_PKiS2_PiS3_S3_S3_PfS3_)
        /*005c*/ 	.word	0x00000020
.L_16:


//--------------------- .nv.compat                --------------------------
	.section	.nv.compat,"",@"SHT_CUDA_COMPAT_INFO"
	.align	4
        /*0000*/ 	.byte	0x02, 0x09, 0x00, 0x00, 0x02, 0x02, 0x01, 0x00, 0x02, 0x05, 0x05, 0x00, 0x03, 0x07, 0x01, 0x01
        /*0010*/ 	.byte	0x02, 0x03, 0x00, 0x00, 0x02, 0x06, 0x01, 0x00, 0x04, 0x0b, 0x08, 0x00, 0x01, 0x00, 0x00, 0x00
        /*0020*/ 	.byte	0x00, 0x00, 0x00, 0x00


//--------------------- .nv.info._Z27roi_pooling_grad_gpu_kerneliiiPKiPKfPf --------------------------
	.section	.nv.info._Z27roi_pooling_grad_gpu_kerneliiiPKiPKfPf,"",@"SHT_CUDA_INFO"
	.sectionflags	@""
	.align	4


	//----- nvinfo : EIATTR_CUDA_API_VERSION
	.align		4
        /*0000*/ 	.byte	0x04, 0x37
        /*0002*/ 	.short	(.L_18 - .L_17)
.L_17:
        /*0004*/ 	.word	0x00000082


	//----- nvinfo : EIATTR_KPARAM_INFO
	.align		4
.L_18:
        /*0008*/ 	.byte	0x04, 0x17
        /*000a*/ 	.short	(.L_20 - .L_19)
.L_19:
        /*000c*/ 	.word	0x00000000
        /*0010*/ 	.short	0x0005
        /*0012*/ 	.short	0x0020
        /*0014*/ 	.byte	0x00, 0xf5, 0x21, 0x00


	//----- nvinfo : EIATTR_KPARAM_INFO
	.align		4
.L_20:
        /*0018*/ 	.byte	0x04, 0x17
        /*001a*/ 	.short	(.L_22 - .L_21)
.L_21:
        /*001c*/ 	.word	0x00000000
        /*0020*/ 	.short	0x0004
        /*0022*/ 	.short	0x0018
        /*0024*/ 	.byte	0x00, 0xf5, 0x21, 0x00


	//----- nvinfo : EIATTR_KPARAM_INFO
	.align		4
.L_22:
        /*0028*/ 	.byte	0x04, 0x17
        /*002a*/ 	.short	(.L_24 - .L_23)
.L_23:
        /*002c*/ 	.word	0x00000000
        /*0030*/ 	.short	0x0003
        /*0032*/ 	.short	0x0010
        /*0034*/ 	.byte	0x00, 0xf5, 0x21, 0x00


	//----- nvinfo : EIATTR_KPARAM_INFO
	.align		4
.L_24:
        /*0038*/ 	.byte	0x04, 0x17
        /*003a*/ 	.short	(.L_26 - .L_25)
.L_25:
        /*003c*/ 	.word	0x00000000
        /*0040*/ 	.short	0x0002
        /*0042*/ 	.short	0x0008
        /*0044*/ 	.byte	0x00, 0xf0, 0x11, 0x00


	//----- nvinfo : EIATTR_KPARAM_INFO
	.align		4
.L_26:
        /*0048*/ 	.byte	0x04, 0x17
        /*004a*/ 	.short	(.L_28 - .L_27)
.L_27:
        /*004c*/ 	.word	0x00000000
        /*0050*/ 	.short	0x0001
        /*0052*/ 	.short	0x0004
        /*0054*/ 	.byte	0x00, 0xf0, 0x11, 0x00


	//----- nvinfo : EIATTR_KPARAM_INFO
	.align		4
.L_28:
        /*0058*/ 	.byte	0x04, 0x17
        /*005a*/ 	.short	(.L_30 - .L_29)
.L_29:
        /*005c*/ 	.word	0x00000000
        /*0060*/ 	.short	0x0000
        /*0062*/ 	.short	0x0000
        /*0064*/ 	.byte	0x00, 0xf0, 0x11, 0x00


	//----- nvinfo : EIATTR_SPARSE_MMA_MASK
	.align		4
.L_30:
        /*0068*/ 	.byte	0x03, 0x50
        /*006a*/ 	.short	0x0000


	//----- nvinfo : EIATTR_MAXREG_COUNT
	.align		4
        /*006c*/ 	.byte	0x03, 0x1b
        /*006e*/ 	.short	0x00ff


	//----- nvinfo : EIATTR_MERCURY_ISA_VERSION
	.align		4
        /*0070*/ 	.byte	0x03, 0x5f
        /*0072*/ 	.short	0x0101


	//----- nvinfo : EIATTR_VRC_CTA_INIT_COUNT
	.align		4
        /*0074*/ 	.byte	0x02, 0x4a
	.zero		1
	.zero		1


	//----- nvinfo : EIATTR_EXIT_INSTR_OFFSETS
	.align		4
        /*0078*/ 	.byte	0x04, 0x1c
        /*007a*/ 	.short	(.L_32 - .L_31)


	//   ....[0]....
.L_31:
        /*007c*/ 	.word	0x00000080


	//   ....[1]....
        /*0080*/ 	.word	0x000000b0


	//   ....[2]....
        /*0084*/ 	.word	0x00001040


	//----- nvinfo : EIATTR_CRS_STACK_SIZE
	.align		4
.L_32:
        /*0088*/ 	.byte	0x04, 0x1e
        /*008a*/ 	.short	(.L_34 - .L_33)
.L_33:
        /*008c*/ 	.word	0x00000000


	//----- nvinfo : EIATTR_CBANK_PARAM_SIZE
	.align		4
.L_34:
        /*0090*/ 	.byte	0x03, 0x19
        /*0092*/ 	.short	0x0028


	//----- nvinfo : EIATTR_PARAM_CBANK
	.align		4
        /*0094*/ 	.byte	0x04, 0x0a
        /*0096*/ 	.short	(.L_36 - .L_35)
	.align		4
.L_35:
        /*0098*/ 	.word	index@(.nv.constant0._Z27roi_pooling_grad_gpu_kerneliiiPKiPKfPf)
        /*009c*/ 	.short	0x0380
        /*009e*/ 	.short	0x0028


	//----- nvinfo : EIATTR_SW_WAR
	.align		4
.L_36:
        /*00a0*/ 	.byte	0x04, 0x36
        /*00a2*/ 	.short	(.L_38 - .L_37)
.L_37:
        /*00a4*/ 	.word	0x00000008
.L_38:


//--------------------- .nv.info._Z22roi_pooling_gpu_kerneliiiiiifPKfS0_S0_PKiS2_PiS3_S3_S3_PfS3_ --------------------------
	.section	.nv.info._Z22roi_pooling_gpu_kerneliiiiiifPKfS0_S0_PKiS2_PiS3_S3_S3_PfS3_,"",@"SHT_CUDA_INFO"
	.sectionflags	@""
	.align	4


	//----- nvinfo : EIATTR_CUDA_API_VERSION
	.align		4
        /*0000*/ 	.byte	0x04, 0x37
        /*0002*/ 	.short	(.L_40 - .L_39)
.L_39:
        /*0004*/ 	.word	0x00000082


	//----- nvinfo : EIATTR_KPARAM_INFO
	.align		4
.L_40:
        /*0008*/ 	.byte	0x04, 0x17
        /*000a*/ 	.short	(.L_42 - .L_41)
.L_41:
        /*000c*/ 	.word	0x00000000
        /*0010*/ 	.short	0x0011
        /*0012*/ 	.short	0x0070
        /*0014*/ 	.byte	0x00, 0xf5, 0x21, 0x00


	//----- nvinfo : EIATTR_KPARAM_INFO
	.align		4
.L_42:
        /*0018*/ 	.byte	0x04, 0x17
        /*001a*/ 	.short	(.L_44 - .L_43)
.L_43:
        /*001c*/ 	.word	0x00000000
        /*0020*/ 	.short	0x0010
        /*0022*/ 	.short	0x0068
        /*0024*/ 	.byte	0x00, 0xf5, 0x21, 0x00


	//----- nvinfo : EIATTR_KPARAM_INFO
	.align		4
.L_44:
        /*0028*/ 	.byte	0x04, 0x17
        /*002a*/ 	.short	(.L_46 - .L_45)
.L_45:
        /*002c*/ 	.word	0x00000000
        /*0030*/ 	.short	0x000f
        /*0032*/ 	.short	0x0060
        /*0034*/ 	.byte	0x00, 0xf5, 0x21, 0x00


	//----- nvinfo : EIATTR_KPARAM_INFO
	.align		4
.L_46:
        /*0038*/ 	.byte	0x04, 0x17
        /*003a*/ 	.short	(.L_48 - .L_47)
.L_47:
        /*003c*/ 	.word	0x00000000
        /*0040*/ 	.short	0x000e
        /*0042*/ 	.short	0x0058
        /*0044*/ 	.byte	0x00, 0xf5, 0x21, 0x00


	//----- nvinfo : EIATTR_KPARAM_INFO
	.align		4
.L_48:
        /*0048*/ 	.byte	0x04, 0x17
        /*004a*/ 	.short	(.L_50 - .L_49)
.L_49:
        /*004c*/ 	.word	0x00000000
        /*0050*/ 	.short	0x000d
        /*0052*/ 	.short	0x0050
        /*0054*/ 	.byte	0x00, 0xf5, 0x21, 0x00


	//----- nvinfo : EIATTR_KPARAM_INFO
	.align		4
.L_50:
        /*0058*/ 	.byte	0x04, 0x17
        /*005a*/ 	.short	(.L_52 - .L_51)
.L_51:
        /*005c*/ 	.word	0x00000000
        /*0060*/ 	.short	0x000c
        /*0062*/ 	.short	0x0048
        /*0064*/ 	.byte	0x00, 0xf5, 0x21, 0x00


	//----- nvinfo : EIATTR_KPARAM_INFO
	.align		4
.L_52:
        /*0068*/ 	.byte	0x04, 0x17
        /*006a*/ 	.short	(.L_54 - .L_53)
.L_53:
        /*006c*/ 	.word	0x00000000
        /*0070*/ 	.short	0x000b
        /*0072*/ 	.short	0x0040
        /*0074*/ 	.byte	0x00, 0xf5, 0x21, 0x00


	//----- nvinfo : EIATTR_KPARAM_INFO
	.align		4
.L_54:
        /*0078*/ 	.byte	0x04, 0x17
        /*007a*/ 	.short	(.L_56 - .L_55)
.L_55:
        /*007c*/ 	.word	0x00000000
        /*0080*/ 	.short	0x000a
        /*0082*/ 	.short	0x0038
        /*0084*/ 	.byte	0x00, 0xf5, 0x21, 0x00


	//----- nvinfo : EIATTR_KPARAM_INFO
	.align		4
.L_56:
        /*0088*/ 	.byte	0x04, 0x17
        /*008a*/ 	.short	(.L_58 - .L_57)
.L_57:
        /*008c*/ 	.word	0x00000000
        /*0090*/ 	.short	0x0009
        /*0092*/ 	.short	0x0030
        /*0094*/ 	.byte	0x00, 0xf5, 0x21, 0x00


	//----- nvinfo : EIATTR_KPARAM_INFO
	.align		4
.L_58:
        /*0098*/ 	.byte	0x04, 0x17
        /*009a*/ 	.short	(.L_60 - .L_59)
.L_59:
        /*009c*/ 	.word	0x00000000
        /*00a0*/ 	.short	0x0008
        /*00a2*/ 	.short	0x0028
        /*00a4*/ 	.byte	0x00, 0xf5, 0x21, 0x00


	//----- nvinfo : EIATTR_KPARAM_INFO
	.align		4
.L_60:
        /*00a8*/ 	.byte	0x04, 0x17
        /*00aa*/ 	.short	(.L_62 - .L_61)
.L_61:
        /*00ac*/ 	.word	0x00000000
        /*00b0*/ 	.short	0x0007
        /*00b2*/ 	.short	0x0020
        /*00b4*/ 	.byte	0x00, 0xf5, 0x21, 0x00


	//----- nvinfo : EIATTR_KPARAM_INFO
	.align		4
.L_62:
        /*00b8*/ 	.byte	0x04, 0x17
        /*00ba*/ 	.short	(.L_64 - .L_63)
.L_63:
        /*00bc*/ 	.word	0x00000000
        /*00c0*/ 	.short	0x0006
        /*00c2*/ 	.short	0x0018
        /*00c4*/ 	.byte	0x00, 0xf0, 0x11, 0x00


	//----- nvinfo : EIATTR_KPARAM_INFO
	.align		4
.L_64:
        /*00c8*/ 	.byte	0x04, 0x17
        /*00ca*/ 	.short	(.L_66 - .L_65)
.L_65:
        /*00cc*/ 	.word	0x00000000
        /*00d0*/ 	.short	0x0005
        /*00d2*/ 	.short	0x0014
        /*00d4*/ 	.byte	0x00, 0xf0, 0x11, 0x00


	//----- nvinfo : EIATTR_KPARAM_INFO
	.align		4
.L_66:
        /*00d8*/ 	.byte	0x04, 0x17
        /*00da*/ 	.short	(.L_68 - .L_67)
.L_67:
        /*00dc*/ 	.word	0x00000000
        /*00e0*/ 	.short	0x0004
        /*00e2*/ 	.short	0x0010
        /*00e4*/ 	.byte	0x00, 0xf0, 0x11, 0x00


	//----- nvinfo : EIATTR_KPARAM_INFO
	.align		4
.L_68:
        /*00e8*/ 	.byte	0x04, 0x17
        /*00ea*/ 	.short	(.L_70 - .L_69)
.L_69:
        /*00ec*/ 	.word	0x00000000
        /*00f0*/ 	.short	0x0003
        /*00f2*/ 	.short	0x000c
        /*00f4*/ 	.byte	0x00, 0xf0, 0x11, 0x00


	//----- nvinfo : EIATTR_KPARAM_INFO
	.align		4
.L_70:
        /*00f8*/ 	.byte	0x04, 0x17
        /*00fa*/ 	.short	(.L_72 - .L_71)
.L_71:
        /*00fc*/ 	.word	0x00000000
        /*0100*/ 	.short	0x0002
        /*0102*/ 	.short	0x0008
        /*0104*/ 	.byte	0x00, 0xf0, 0x11, 0x00


	//----- nvinfo : EIATTR_KPARAM_INFO
	.align		4
.L_72:
        /*0108*/ 	.byte	0x04, 0x17
        /*010a*/ 	.short	(.L_74 - .L_73)
.L_73:
        /*010c*/ 	.word	0x00000000
        /*0110*/ 	.short	0x0001
        /*0112*/ 	.short	0x0004
        /*0114*/ 	.byte	0x00, 0xf0, 0x11, 0x00


	//----- nvinfo : EIATTR_KPARAM_INFO
	.align		4
.L_74:
        /*0118*/ 	.byte	0x04, 0x17
        /*011a*/ 	.short	(.L_76 - .L_75)
.L_75:
        /*011c*/ 	.word	0x00000000
        /*0120*/ 	.short	0x0000
        /*0122*/ 	.short	0x0000
        /*0124*/ 	.byte	0x00, 0xf0, 0x11, 0x00


	//----- nvinfo : EIATTR_SPARSE_MMA_MASK
	.align		4
.L_76:
        /*0128*/ 	.byte	0x03, 0x50
        /*012a*/ 	.short	0x0000


	//----- nvinfo : EIATTR_MAXREG_COUNT
	.align		4
        /*012c*/ 	.byte	0x03, 0x1b
        /*012e*/ 	.short	0x00ff


	//----- nvinfo : EIATTR_NUM_BARRIERS
	.align		4
        /*0130*/ 	.byte	0x02, 0x4c
        /*0132*/ 	.byte	0x01
	.zero		1


	//----- nvinfo : EIATTR_MERCURY_ISA_VERSION
	.align		4
        /*0134*/ 	.byte	0x03, 0x5f
        /*0136*/ 	.short	0x0101


	//----- nvinfo : EIATTR_VRC_CTA_INIT_COUNT
	.align		4
        /*0138*/ 	.byte	0x02, 0x4a
	.zero		1
	.zero		1


	//----- nvinfo : EIATTR_EXIT_INSTR_OFFSETS
	.align		4
        /*013c*/ 	.byte	0x04, 0x1c
        /*013e*/ 	.short	(.L_78 - .L_77)


	//   ....[0]....
.L_77:
        /*0140*/ 	.word	0x000006d0


	//   ....[1]....
        /*0144*/ 	.word	0x00002870


	//   ....[2]....
        /*0148*/ 	.word	0x00003020


	//----- nvinfo : EIATTR_CRS_STACK_SIZE
	.align		4
.L_78:
        /*014c*/ 	.byte	0x04, 0x1e
        /*014e*/ 	.short	(.L_80 - .L_79)
.L_79:
        /*0150*/ 	.word	0x00000000


	//----- nvinfo : EIATTR_CBANK_PARAM_SIZE
	.align		4
.L_80:
        /*0154*/ 	.byte	0x03, 0x19
        /*0156*/ 	.short	0x0078


	//----- nvinfo : EIATTR_PARAM_CBANK
	.align		4
        /*0158*/ 	.byte	0x04, 0x0a
        /*015a*/ 	.short	(.L_82 - .L_81)
	.align		4
.L_81:
        /*015c*/ 	.word	index@(.nv.constant0._Z22roi_pooling_gpu_kerneliiiiiifPKfS0_S0_PKiS2_PiS3_S3_S3_PfS3_)
        /*0160*/ 	.short	0x0380
        /*0162*/ 	.short	0x0078


	//----- nvinfo : EIATTR_SW_WAR
	.align		4
.L_82:
        /*0164*/ 	.byte	0x04, 0x36
        /*0166*/ 	.short	(.L_84 - .L_83)
.L_83:
        /*0168*/ 	.word	0x00000008
.L_84:


//--------------------- .nv.callgraph             --------------------------
	.section	.nv.callgraph,"",@"SHT_CUDA_CALLGRAPH"
	.align	4
	.sectionentsize	8
	.align		4
        /*0000*/ 	.word	0x00000000
	.align		4
        /*0004*/ 	.word	0xffffffff
	.align		4
        /*0008*/ 	.word	0x00000000
	.align		4
        /*000c*/ 	.word	0xfffffffe
	.align		4
        /*0010*/ 	.word	0x00000000
	.align		4
        /*0014*/ 	.word	0xfffffffd
	.align		4
        /*0018*/ 	.word	0x00000000
	.align		4
        /*001c*/ 	.word	0xfffffffc


//--------------------- .nv.constant4             --------------------------
	.section	.nv.constant4,"a",@progbits
	.align	8
	.align		8
.nv.constant4:
        /*0000*/ 	.dword	__cudart_i2opi_f


//--------------------- .text._Z27roi_pooling_grad_gpu_kerneliiiPKiPKfPf --------------------------
	.section	.text._Z27roi_pooling_grad_gpu_kerneliiiPKiPKfPf,"ax",@progbits
	.align	128
        .global         _Z27roi_pooling_grad_gpu_kerneliiiPKiPKfPf
        .type           _Z27roi_pooling_grad_gpu_kerneliiiPKiPKfPf,@function
        .size           _Z27roi_pooling_grad_gpu_kerneliiiPKiPKfPf,(.L_x_113 - _Z27roi_pooling_grad_gpu_kerneliiiPKiPKfPf)
        .other          _Z27roi_pooling_grad_gpu_kerneliiiPKiPKfPf,@"STO_CUDA_ENTRY STV_DEFAULT"
_Z27roi_pooling_grad_gpu_kerneliiiPKiPKfPf:
.text._Z27roi_pooling_grad_gpu_kerneliiiPKiPKfPf:
[----:B------:R-:W-:Y:S01]  /*0000*/  LDC R1, c[0x0][0x37c] ;  /* 0x0000df00ff017b82 */ /* 0x000fe20000000800 */
[----:B------:R-:W0:Y:S07]  /*0010*/  S2R R3, SR_TID.X ;  /* 0x0000000000037919 */ /* 0x000e2e0000002100 */
[----:B------:R-:W0:Y:S08]  /*0020*/  S2UR UR4, SR_CTAID.X ;  /* 0x00000000000479c3 */ /* 0x000e300000002500 */
[----:B------:R-:W0:Y:S08]  /*0030*/  LDC R0, c[0x0][0x360] ;  /* 0x0000d800ff007b82 */ /* 0x000e300000000800 */
[----:B------:R-:W1:Y:S01]  /*0040*/  LDC.64 R4, c[0x0][0x380] ;  /* 0x0000e000ff047b82 */ /* 0x000e620000000a00 */
[----:B0-----:R-:W-:Y:S01]  /*0050*/  IMAD R3, R0, UR4, R3 ;  /* 0x0000000400037c24 */ /* 0x001fe2000f8e0203 */
[----:B-1----:R-:W-:-:S04]  /*0060*/  ISETP.GE.AND P0, PT, R5, 0x1, PT ;  /* 0x000000010500780c */ /* 0x002fc80003f06270 */
[----:B------:R-:W-:-:S13]  /*0070*/  ISETP.GE.OR P0, PT, R3, R4, !P0 ;  /* 0x000000040300720c */ /* 0x000fda0004706670 */
[----:B------:R-:W-:Y:S05]  /*0080*/  @P0 EXIT ;  /* 0x000000000000094d */ /* 0x000fea0003800000 */
[----:B------:R-:W0:Y:S02]  /*0090*/  LDC R4, c[0x0][0x388] ;  /* 0x0000e200ff047b82 */ /* 0x000e240000000800 */
[----:B0-----:R-:W-:-:S13]  /*00a0*/  ISETP.GE.AND P0, PT, R4, 0x1, PT ;  /* 0x000000010400780c */ /* 0x001fda0003f06270 */
[----:B------:R-:W-:Y:S05]  /*00b0*/  @!P0 EXIT ;  /* 0x000000000000894d */ /* 0x000fea0003800000 */
[----:B------:R-:W0:Y:S01]  /*00c0*/  LDCU.64 UR4, c[0x0][0x3a0] ;  /* 0x00007400ff0477ac */ /* 0x000e220008000a00 */
[C---:B------:R-:W-:Y:S01]  /*00d0*/  VIADD R0, R4.reuse, 0xffffffff ;  /* 0xffffffff04007836 */ /* 0x040fe20000000000 */
[----:B------:R-:W-:Y:S01]  /*00e0*/  LOP3.LUT R2, R4, 0x7, RZ, 0xc0, !PT ;  /* 0x0000000704027812 */ /* 0x000fe200078ec0ff */
[----:B------:R-:W1:Y:S03]  /*00f0*/  LDCU.64 UR10, c[0x0][0x358] ;  /* 0x00006b00ff0a77ac */ /* 0x000e660008000a00 */
[----:B------:R-:W-:Y:S02]  /*0100*/  ISETP.GE.U32.AND P0, PT, R0, 0x7, PT ;  /* 0x000000070000780c */ /* 0x000fe40003f06070 */
[C---:B------:R-:W-:Y:S02]  /*0110*/  LOP3.LUT R0, R4.reuse, 0x7ffffff8, RZ, 0xc0, !PT ;  /* 0x7ffffff804007812 */ /* 0x040fe400078ec0ff */
[----:B------:R-:W-:-:S03]  /*0120*/  LOP3.LUT R4, R4, 0x3, RZ, 0xc0, !PT ;  /* 0x0000000304047812 */ /* 0x000fc600078ec0ff */
[----:B------:R-:W-:Y:S01]  /*0130*/  IMAD.MOV R5, RZ, RZ, -R0 ;  /* 0x000000ffff057224 */ /* 0x000fe200078e0a00 */
[----:B0-----:R-:W-:-:S03]  /*0140*/  UIADD3 UR7, UP0, UPT, UR4, 0x1c, URZ ;  /* 0x0000001c04077890 */ /* 0x001fc6000ff1e0ff */
[----:B------:R-:W-:Y:S01]  /*0150*/  UMOV UR4, URZ ;  /* 0x000000ff00047c82 */ /* 0x000fe20008000000 */
[----:B-1----:R-:W-:-:S12]  /*0160*/  UIADD3.X UR8, UPT, UPT, URZ, UR5, URZ, UP0, !UPT ;  /* 0x00000005ff087290 */ /* 0x002fd800087fe4ff */
.L_x_34:
[----:B0-2---:R-:W0:Y:S01]  /*0170*/  LDC R8, c[0x0][0x384] ;  /* 0x0000e100ff087b82 */ /* 0x005e220000000800 */
[----:B-1----:R-:W1:Y:S01]  /*0180*/  LDCU UR5, c[0x0][0x388] ;  /* 0x00007100ff0577ac */ /* 0x002e620008000800 */
[----:B------:R-:W-:Y:S02]  /*0190*/  IMAD.MOV.U32 R7, RZ, RZ, RZ ;  /* 0x000000ffff077224 */ /* 0x000fe400078e00ff */
[----:B0-----:R-:W-:Y:S01]  /*01a0*/  IMAD R6, R3, R8, UR4 ;  /* 0x0000000403067e24 */ /* 0x001fe2000f8e0208 */
[----:B------:R-:W-:-:S03]  /*01b0*/  UIADD3 UR4, UPT, UPT, UR4, 0x1, URZ ;  /* 0x0000000104047890 */ /* 0x000fc6000fffe0ff */
[----:B-1----:R-:W-:-:S03]  /*01c0*/  IMAD R6, R6, UR5, RZ ;  /* 0x0000000506067c24 */ /* 0x002fc6000f8e02ff */
[----:B------:R-:W-:Y:S01]  /*01d0*/  ISETP.NE.AND P1, PT, R8, UR4, PT ;  /* 0x0000000408007c0c */ /* 0x000fe2000bf25270 */
[----:B---3--:R-:W-:-:S12]  /*01e0*/  @!P0 BRA `(.L_x_0) ;  /* 0x0000000400bc8947 */ /* 0x008fd80003800000 */
[----:B------:R-:W0:Y:S01]  /*01f0*/  LDC R7, c[0x0][0x388] ;  /* 0x0000e200ff077b82 */ /* 0x000e220000000800 */
[----:B------:R-:W-:Y:S01]  /*0200*/  IMAD.MOV.U32 R8, RZ, RZ, R6 ;  /* 0x000000ffff087224 */ /* 0x000fe200078e0006 */
[----:B------:R-:W1:Y:S01]  /*0210*/  LDCU UR9, c[0x0][0x388] ;  /* 0x00007100ff0977ac */ /* 0x000e620008000800 */
[----:B------:R-:W-:Y:S01]  /*0220*/  IMAD.MOV.U32 R9, RZ, RZ, R5 ;  /* 0x000000ffff097224 */ /* 0x000fe200078e0005 */
[----:B------:R-:W-:Y:S01]  /*0230*/  UMOV UR5, URZ ;  /* 0x000000ff00057c82 */ /* 0x000fe20008000000 */
[----:B------:R-:W-:-:S03]  /*0240*/  UMOV UR6, URZ ;  /* 0x000000ff00067c82 */ /* 0x000fc60008000000 */
[----:B------:R-:W2:Y:S08]  /*0250*/  LDC.64 R10, c[0x0][0x3a0] ;  /* 0x0000e800ff0a7b82 */ /* 0x000eb00000000a00 */
[----:B------:R-:W3:Y:S08]  /*0260*/  LDC.64 R12, c[0x0][0x390] ;  /* 0x0000e400ff0c7b82 */ /* 0x000ef00000000a00 */
[----:B-1----:R-:W4:Y:S02]  /*0270*/  LDC.64 R14, c[0x0][0x398] ;  /* 0x0000e600ff0e7b82 */ /* 0x002f240000000a00 */
.L_x_17:
[----:B---3--:R-:W-:-:S05]  /*0280*/  IMAD.WIDE R16, R8, 0x4, R12 ;  /* 0x0000000408107825 */ /* 0x008fca00078e020c */
[----:B-1----:R-:W3:Y:S01]  /*0290*/  LDG.E R20, desc[UR10][R16.64] ;  /* 0x0000000a10147981 */ /* 0x002ee2000c1e1900 */
[----:B------:R-:W-:Y:S01]  /*02a0*/  BSSY.RECONVERGENT B0, `(.L_x_1) ;  /* 0x0000008000007945 */ /* 0x000fe20003800200 */
[----:B----4-:R-:W-:Y:S01]  /*02b0*/  IMAD.WIDE R18, R8, 0x4, R14 ;  /* 0x0000000408127825 */ /* 0x010fe200078e020e */
[----:B---3--:R-:W-:-:S13]  /*02c0*/  ISETP.NE.AND P2, PT, R20, -0x1, PT ;  /* 0xffffffff1400780c */ /* 0x008fda0003f45270 */
[----:B------:R-:W-:Y:S05]  /*02d0*/  @!P2 BRA `(.L_x_2) ;  /* 0x000000000010a947 */ /* 0x000fea0003800000 */
[----:B------:R-:W3:Y:S01]  /*02e0*/  LDG.E R23, desc[UR10][R18.64] ;  /* 0x0000000a12177981 */ /* 0x000ee2000c1e1900 */
[----:B0-----:R-:W-:-:S04]  /*02f0*/  IMAD R21, R20, R7, UR5 ;  /* 0x0000000514157e24 */ /* 0x001fc8000f8e0207 */
[----:B--2---:R-:W-:-:S05]  /*0300*/  IMAD.WIDE R20, R21, 0x4, R10 ;  /* 0x0000000415147825 */ /* 0x004fca00078e020a */
[----:B---3--:R1:W-:Y:S02]  /*0310*/  REDG.E.ADD.F32.FTZ.RN.STRONG.GPU desc[UR10][R20.64], R23 ;  /* 0x00000017140079a6 */ /* 0x0083e4000c12f30a */
.L_x_2:
[----:B------:R-:W-:Y:S05]  /*0320*/  BSYNC.RECONVERGENT B0 ;  /* 0x0000000000007941 */ /* 0x000fea0003800200 */
.L_x_1:
[----:B-1----:R-:W3:Y:S01]  /*0330*/  LDG.E R20, desc[UR10][R16.64+0x4] ;  /* 0x0000040a10147981 */ /* 0x002ee2000c1e1900 */
[----:B------:R-:W-:Y:S01]  /*0340*/  BSSY.RECONVERGENT B0, `(.L_x_3) ;  /* 0x000000a000007945 */ /* 0x000fe20003800200 */
[----:B---3--:R-:W-:-:S13]  /*0350*/  ISETP.NE.AND P2, PT, R20, -0x1, PT ;  /* 0xffffffff1400780c */ /* 0x008fda0003f45270 */
[----:B------:R-:W-:Y:S05]  /*0360*/  @!P2 BRA `(.L_x_4) ;  /* 0x00000000001ca947 */ /* 0x000fea0003800000 */
[----:B------:R-:W3:Y:S01]  /*0370*/  LDG.E R23, desc[UR10][R18.64+0x4] ;  /* 0x0000040a12177981 */ /* 0x000ee2000c1e1900 */
[----:B------:R-:W-:-:S05]  /*0380*/  IMAD R20, R20, UR9, RZ ;  /* 0x0000000914147c24 */ /* 0x000fca000f8e02ff */
[----:B------:R-:W-:-:S04]  /*0390*/  IADD3 R21, P2, PT, R20, UR5, RZ ;  /* 0x0000000514157c10 */ /* 0x000fc8000ff5e0ff */
[----:B------:R-:W-:Y:S02]  /*03a0*/  LEA.HI.X.SX32 R22, R20, UR6, 0x1, P2 ;  /* 0x0000000614167c11 */ /* 0x000fe400090f0eff */
[----:B------:R-:W-:-:S04]  /*03b0*/  LEA R20, P2, R21, UR7, 0x2 ;  /* 0x0000000715147c11 */ /* 0x000fc8000f8410ff */
[----:B------:R-:W-:-:S05]  /*03c0*/  LEA.HI.X R21, R21, UR8, R22, 0x2, P2 ;  /* 0x0000000815157c11 */ /* 0x000fca00090f1416 */
[----:B---3--:R1:W-:Y:S04]  /*03d0*/  REDG.E.ADD.F32.FTZ.RN.STRONG.GPU desc[UR10][R20.64+-0x18], R23 ;  /* 0xffffe817140079a6 */ /* 0x0083e8000c12f30a */
.L_x_4:
[----:B------:R-:W-:Y:S05]  /*03e0*/  BSYNC.RECONVERGENT B0 ;  /* 0x0000000000007941 */ /* 0x000fea0003800200 */
.L_x_3:
        /* <DEDUP_REMOVED lines=11> */
.L_x_6:
[----:B------:R-:W-:Y:S05]  /*04a0*/  BSYNC.RECONVERGENT B0 ;  /* 0x0000000000007941 */ /* 0x000fea0003800200 */
.L_x_5:
        /* <DEDUP_REMOVED lines=11> */
.L_x_8:
[----:B------:R-:W-:Y:S05]  /*0560*/  BSYNC.RECONVERGENT B0 ;  /* 0x0000000000007941 */ /* 0x000fea0003800200 */
.L_x_7:
        /* <DEDUP_REMOVED lines=11> */
.L_x_10:
[----:B------:R-:W-:Y:S05]  /*0620*/  BSYNC.RECONVERGENT B0 ;  /* 0x0000000000007941 */ /* 0x000fea0003800200 */
.L_x_9:
        /* <DEDUP_REMOVED lines=11> */
.L_x_12:
[----:B------:R-:W-:Y:S05]  /*06e0*/  BSYNC.RECONVERGENT B0 ;  /* 0x0000000000007941 */ /* 0x000fea0003800200 */
.L_x_11:
        /* <DEDUP_REMOVED lines=11> */
.L_x_14:
[----:B------:R-:W-:Y:S05]  /*07a0*/  BSYNC.RECONVERGENT B0 ;  /* 0x0000000000007941 */ /* 0x000fea0003800200 */
.L_x_13:
[----:B------:R-:W3:Y:S01]  /*07b0*/  LDG.E R16, desc[UR10][R16.64+0x1c] ;  /* 0x00001c0a10107981 */ /* 0x000ee2000c1e1900 */
[----:B------:R-:W-:Y:S01]  /*07c0*/  VIADD R9, R9, 0x8 ;  /* 0x0000000809097836 */ /* 0x000fe20000000000 */
[----:B------:R-:W-:Y:S04]  /*07d0*/  BSSY.RECONVERGENT B0, `(.L_x_15) ;  /* 0x000000b000007945 */ /* 0x000fe80003800200 */
[----:B------:R-:W-:Y:S02]  /*07e0*/  ISETP.NE.AND P2, PT, R9, RZ, PT ;  /* 0x000000ff0900720c */ /* 0x000fe40003f45270 */
[----:B---3--:R-:W-:-:S13]  /*07f0*/  ISETP.NE.AND P3, PT, R16, -0x1, PT ;  /* 0xffffffff1000780c */ /* 0x008fda0003f65270 */
[----:B------:R-:W-:Y:S05]  /*0800*/  @!P3 BRA `(.L_x_16) ;  /* 0x00000000001cb947 */ /* 0x000fea0003800000 */
[----:B------:R-:W3:Y:S01]  /*0810*/  LDG.E R19, desc[UR10][R18.64+0x1c] ;  /* 0x00001c0a12137981 */ /* 0x000ee2000c1e1900 */
[----:B------:R-:W-:-:S05]  /*0820*/  IMAD R16, R16, UR9, RZ ;  /* 0x0000000910107c24 */ /* 0x000fca000f8e02ff */
[----:B------:R-:W-:-:S04]  /*0830*/  IADD3 R17, P3, PT, R16, UR5, RZ ;  /* 0x0000000510117c10 */ /* 0x000fc8000ff7e0ff */
[----:B-1----:R-:W-:Y:S02]  /*0840*/  LEA.HI.X.SX32 R20, R16, UR6, 0x1, P3 ;  /* 0x0000000610147c11 */ /* 0x002fe400098f0eff */
[----:B------:R-:W-:-:S04]  /*0850*/  LEA R16, P3, R17, UR7, 0x2 ;  /* 0x0000000711107c11 */ /* 0x000fc8000f8610ff */
[----:B------:R-:W-:-:S05]  /*0860*/  LEA.HI.X R17, R17, UR8, R20, 0x2, P3 ;  /* 0x0000000811117c11 */ /* 0x000fca00098f1414 */
[----:B---3--:R3:W-:Y:S04]  /*0870*/  REDG.E.ADD.F32.FTZ.RN.STRONG.GPU desc[UR10][R16.64], R19 ;  /* 0x00000013100079a6 */ /* 0x0087e8000c12f30a */
.L_x_16:
[----:B------:R-:W-:Y:S05]  /*0880*/  BSYNC.RECONVERGENT B0 ;  /* 0x0000000000007941 */ /* 0x000fea0003800200 */
.L_x_15:
[----:B------:R-:W-:Y:S01]  /*0890*/  UIADD3 UR5, UP0, UPT, UR5, 0x8, URZ ;  /* 0x0000000805057890 */ /* 0x000fe2000ff1e0ff */
[----:B------:R-:W-:-:S03]  /*08a0*/  VIADD R8, R8, 0x8 ;  /* 0x0000000808087836 */ /* 0x000fc60000000000 */
[----:B------:R-:W-:Y:S01]  /*08b0*/  UIADD3.X UR6, UPT, UPT, URZ, UR6, URZ, UP0, !UPT ;  /* 0x00000006ff067290 */ /* 0x000fe200087fe4ff */
[----:B------:R-:W-:Y:S11]  /*08c0*/  @P2 BRA `(.L_x_17) ;  /* 0xfffffff8006c2947 */ /* 0x000ff6000383ffff */
[----:B0-----:R-:W-:-:S07]  /*08d0*/  IMAD.MOV.U32 R7, RZ, RZ, R0 ;  /* 0x000000ffff077224 */ /* 0x001fce00078e0000 */
.L_x_0:
[----:B------:R-:W-:-:S13]  /*08e0*/  ISETP.NE.AND P2, PT, R2, RZ, PT ;  /* 0x000000ff0200720c */ /* 0x000fda0003f45270 */
[----:B------:R-:W-:Y:S05]  /*08f0*/  @!P2 BRA `(.L_x_18) ;  /* 0x0000000400cca947 */ /* 0x000fea0003800000 */
[----:B------:R-:W-:-:S05]  /*0900*/  VIADD R8, R2, 0xffffffff ;  /* 0xffffffff02087836 */ /* 0x000fca0000000000 */
[----:B------:R-:W-:-:S13]  /*0910*/  ISETP.GE.U32.AND P2, PT, R8, 0x3, PT ;  /* 0x000000030800780c */ /* 0x000fda0003f46070 */
[----:B------:R-:W-:Y:S05]  /*0920*/  @!P2 BRA `(.L_x_19) ;  /* 0x0000000000eca947 */ /* 0x000fea0003800000 */
[----:B------:R-:W0:Y:S01]  /*0930*/  LDC.64 R8, c[0x0][0x390] ;  /* 0x0000e400ff087b82 */ /* 0x000e220000000a00 */
[----:B------:R-:W-:-:S07]  /*0940*/  IMAD.IADD R13, R6, 0x1, R7 ;  /* 0x00000001060d7824 */ /* 0x000fce00078e0207 */
[----:B--2---:R-:W2:Y:S01]  /*0950*/  LDC.64 R10, c[0x0][0x398] ;  /* 0x0000e600ff0a7b82 */ /* 0x004ea20000000a00 */
[----:B0-----:R-:W-:-:S05]  /*0960*/  IMAD.WIDE R8, R13, 0x4, R8 ;  /* 0x000000040d087825 */ /* 0x001fca00078e0208 */
[----:B------:R-:W4:Y:S01]  /*0970*/  LDG.E R14, desc[UR10][R8.64] ;  /* 0x0000000a080e7981 */ /* 0x000f22000c1e1900 */
[----:B------:R-:W-:Y:S01]  /*0980*/  BSSY.RECONVERGENT B0, `(.L_x_20) ;  /* 0x000000a000007945 */ /* 0x000fe20003800200 */
[----:B--2---:R-:W-:Y:S01]  /*0990*/  IMAD.WIDE R10, R13, 0x4, R10 ;  /* 0x000000040d0a7825 */ /* 0x004fe200078e020a */
[----:B----4-:R-:W-:-:S13]  /*09a0*/  ISETP.NE.AND P2, PT, R14, -0x1, PT ;  /* 0xffffffff0e00780c */ /* 0x010fda0003f45270 */
[----:B------:R-:W-:Y:S05]  /*09b0*/  @!P2 BRA `(.L_x_21) ;  /* 0x000000000018a947 */ /* 0x000fea0003800000 */
[----:B---3--:R-:W2:Y:S01]  /*09c0*/  LDG.E R17, desc[UR10][R10.64] ;  /* 0x0000000a0a117981 */ /* 0x008ea2000c1e1900 */
[----:B------:R-:W0:Y:S01]  /*09d0*/  LDC.64 R12, c[0x0][0x3a0] ;  /* 0x0000e800ff0c7b82 */ /* 0x000e220000000a00 */
[----:B------:R-:W3:Y:S02]  /*09e0*/  LDCU UR5, c[0x0][0x388] ;  /* 0x00007100ff0577ac */ /* 0x000ee40008000800 */
[----:B---3--:R-:W-:-:S04]  /*09f0*/  IMAD R15, R14, UR5, R7 ;  /* 0x000000050e0f7c24 */ /* 0x008fc8000f8e0207 */
[----:B0-----:R-:W-:-:S05]  /*0a00*/  IMAD.WIDE R12, R15, 0x4, R12 ;  /* 0x000000040f0c7825 */ /* 0x001fca00078e020c */
[----:B--2---:R0:W-:Y:S02]  /*0a10*/  REDG.E.ADD.F32.FTZ.RN.STRONG.GPU desc[UR10][R12.64], R17 ;  /* 0x000000110c0079a6 */ /* 0x0041e4000c12f30a */
.L_x_21:
[----:B------:R-:W-:Y:S05]  /*0a20*/  BSYNC.RECONVERGENT B0 ;  /* 0x0000000000007941 */ /* 0x000fea0003800200 */
.L_x_20:
[----:B0-----:R-:W2:Y:S01]  /*0a30*/  LDG.E R12, desc[UR10][R8.64+0x4] ;  /* 0x0000040a080c7981 */ /* 0x001ea2000c1e1900 */
[----:B------:R-:W-:Y:S01]  /*0a40*/  BSSY.RECONVERGENT B0, `(.L_x_22) ;  /* 0x000000c000007945 */ /* 0x000fe20003800200 */
[----:B--2---:R-:W-:-:S13]  /*0a50*/  ISETP.NE.AND P2, PT, R12, -0x1, PT ;  /* 0xffffffff0c00780c */ /* 0x004fda0003f45270 */
[----:B------:R-:W-:Y:S05]  /*0a60*/  @!P2 BRA `(.L_x_23) ;  /* 0x000000000024a947 */ /* 0x000fea0003800000 */
[----:B------:R-:W2:Y:S01]  /*0a70*/  LDG.E R15, desc[UR10][R10.64+0x4] ;  /* 0x0000040a0a0f7981 */ /* 0x000ea2000c1e1900 */
[----:B------:R-:W0:Y:S01]  /*0a80*/  LDCU UR5, c[0x0][0x388] ;  /* 0x00007100ff0577ac */ /* 0x000e220008000800 */
[----:B------:R-:W4:Y:S01]  /*0a90*/  LDCU.64 UR12, c[0x0][0x3a0] ;  /* 0x00007400ff0c77ac */ /* 0x000f220008000a00 */
[----:B0-----:R-:W-:-:S05]  /*0aa0*/  IMAD R12, R12, UR5, RZ ;  /* 0x000000050c0c7c24 */ /* 0x001fca000f8e02ff */
[----:B------:R-:W-:-:S04]  /*0ab0*/  IADD3 R13, P2, PT, R7, R12, RZ ;  /* 0x0000000c070d7210 */ /* 0x000fc80007f5e0ff */
[----:B------:R-:W-:Y:S02]  /*0ac0*/  LEA.HI.X.SX32 R14, R12, RZ, 0x1, P2 ;  /* 0x000000ff0c0e7211 */ /* 0x000fe400010f0eff */
[----:B----4-:R-:W-:-:S04]  /*0ad0*/  LEA R12, P2, R13, UR12, 0x2 ;  /* 0x0000000c0d0c7c11 */ /* 0x010fc8000f8410ff */
[----:B------:R-:W-:-:S05]  /*0ae0*/  LEA.HI.X R13, R13, UR13, R14, 0x2, P2 ;  /* 0x0000000d0d0d7c11 */ /* 0x000fca00090f140e */
[----:B--2---:R0:W-:Y:S04]  /*0af0*/  REDG.E.ADD.F32.FTZ.RN.STRONG.GPU desc[UR10][R12.64+0x4], R15 ;  /* 0x0000040f0c0079a6 */ /* 0x0041e8000c12f30a */
.L_x_23:
[----:B------:R-:W-:Y:S05]  /*0b00*/  BSYNC.RECONVERGENT B0 ;  /* 0x0000000000007941 */ /* 0x000fea0003800200 */
.L_x_22:
        /* <DEDUP_REMOVED lines=13> */
.L_x_25:
[----:B------:R-:W-:Y:S05]  /*0be0*/  BSYNC.RECONVERGENT B0 ;  /* 0x0000000000007941 */ /* 0x000fea0003800200 */
.L_x_24:
[----:B------:R-:W2:Y:S01]  /*0bf0*/  LDG.E R8, desc[UR10][R8.64+0xc] ;  /* 0x00000c0a08087981 */ /* 0x000ea2000c1e1900 */
[----:B------:R-:W-:Y:S01]  /*0c00*/  BSSY.RECONVERGENT B0, `(.L_x_26) ;  /* 0x000000c000007945 */ /* 0x000fe20003800200 */
[----:B--2---:R-:W-:-:S13]  /*0c10*/  ISETP.NE.AND P2, PT, R8, -0x1, PT ;  /* 0xffffffff0800780c */ /* 0x004fda0003f45270 */
[----:B------:R-:W-:Y:S05]  /*0c20*/  @!P2 BRA `(.L_x_27) ;  /* 0x000000000024a947 */ /* 0x000fea0003800000 */
[----:B------:R-:W2:Y:S01]  /*0c30*/  LDG.E R11, desc[UR10][R10.64+0xc] ;  /* 0x00000c0a0a0b7981 */ /* 0x000ea2000c1e1900 */
[----:B------:R-:W4:Y:S01]  /*0c40*/  LDCU UR5, c[0x0][0x388] ;  /* 0x00007100ff0577ac */ /* 0x000f220008000800 */
[----:B------:R-:W5:Y:S01]  /*0c50*/  LDCU.64 UR12, c[0x0][0x3a0] ;  /* 0x00007400ff0c77ac */ /* 0x000f620008000a00 */
[----:B----4-:R-:W-:-:S05]  /*0c60*/  IMAD R8, R8, UR5, RZ ;  /* 0x0000000508087c24 */ /* 0x010fca000f8e02ff */
[----:B------:R-:W-:-:S04]  /*0c70*/  IADD3 R9, P2, PT, R7, R8, RZ ;  /* 0x0000000807097210 */ /* 0x000fc80007f5e0ff */
[----:B0-----:R-:W-:Y:S02]  /*0c80*/  LEA.HI.X.SX32 R12, R8, RZ, 0x1, P2 ;  /* 0x000000ff080c7211 */ /* 0x001fe400010f0eff */
[----:B-----5:R-:W-:-:S04]  /*0c90*/  LEA R8, P2, R9, UR12, 0x2 ;  /* 0x0000000c09087c11 */ /* 0x020fc8000f8410ff */
[----:B------:R-:W-:-:S05]  /*0ca0*/  LEA.HI.X R9, R9, UR13, R12, 0x2, P2 ;  /* 0x0000000d09097c11 */ /* 0x000fca00090f140c */
[----:B--2---:R2:W-:Y:S04]  /*0cb0*/  REDG.E.ADD.F32.FTZ.RN.STRONG.GPU desc[UR10][R8.64+0xc], R11 ;  /* 0x00000c0b080079a6 */ /* 0x0045e8000c12f30a */
.L_x_27:
[----:B------:R-:W-:Y:S05]  /*0cc0*/  BSYNC.RECONVERGENT B0 ;  /* 0x0000000000007941 */ /* 0x000fea0003800200 */
.L_x_26:
[----:B------:R-:W-:-:S07]  /*0cd0*/  VIADD R7, R7, 0x4 ;  /* 0x0000000407077836 */ /* 0x000fce0000000000 */
.L_x_19:
[----:B------:R-:W-:-:S13]  /*0ce0*/  ISETP.NE.AND P2, PT, R4, RZ, PT ;  /* 0x000000ff0400720c */ /* 0x000fda0003f45270 */
[----:B------:R-:W-:Y:S05]  /*0cf0*/  @!P2 BRA `(.L_x_18) ;  /* 0x0000000000cca947 */ /* 0x000fea0003800000 */
[----:B------:R-:W-:-:S13]  /*0d00*/  ISETP.NE.AND P2, PT, R4, 0x1, PT ;  /* 0x000000010400780c */ /* 0x000fda0003f45270 */
[----:B------:R-:W-:Y:S05]  /*0d10*/  @!P2 BRA `(.L_x_28) ;  /* 0x00000000007ca947 */ /* 0x000fea0003800000 */
[----:B--2---:R-:W2:Y:S01]  /*0d20*/  LDC.64 R8, c[0x0][0x390] ;  /* 0x0000e400ff087b82 */ /* 0x004ea20000000a00 */
[----:B0-----:R-:W-:-:S07]  /*0d30*/  IMAD.IADD R13, R6, 0x1, R7 ;  /* 0x00000001060d7824 */ /* 0x001fce00078e0207 */
[----:B------:R-:W0:Y:S01]  /*0d40*/  LDC.64 R10, c[0x0][0x398] ;  /* 0x0000e600ff0a7b82 */ /* 0x000e220000000a00 */
[----:B--2---:R-:W-:-:S05]  /*0d50*/  IMAD.WIDE R8, R13, 0x4, R8 ;  /* 0x000000040d087825 */ /* 0x004fca00078e0208 */
[----:B------:R-:W2:Y:S01]  /*0d60*/  LDG.E R14, desc[UR10][R8.64] ;  /* 0x0000000a080e7981 */ /* 0x000ea2000c1e1900 */
[----:B------:R-:W-:Y:S01]  /*0d70*/  BSSY.RECONVERGENT B0, `(.L_x_29) ;  /* 0x000000a000007945 */ /* 0x000fe20003800200 */
[----:B0-----:R-:W-:Y:S01]  /*0d80*/  IMAD.WIDE R10, R13, 0x4, R10 ;  /* 0x000000040d0a7825 */ /* 0x001fe200078e020a */
[----:B--2---:R-:W-:-:S13]  /*0d90*/  ISETP.NE.AND P2, PT, R14, -0x1, PT ;  /* 0xffffffff0e00780c */ /* 0x004fda0003f45270 */
[----:B------:R-:W-:Y:S05]  /*0da0*/  @!P2 BRA `(.L_x_30) ;  /* 0x000000000018a947 */ /* 0x000fea0003800000 */
[----:B---3--:R-:W2:Y:S01]  /*0db0*/  LDG.E R17, desc[UR10][R10.64] ;  /* 0x0000000a0a117981 */ /* 0x008ea2000c1e1900 */
[----:B------:R-:W0:Y:S01]  /*0dc0*/  LDC.64 R12, c[0x0][0x3a0] ;  /* 0x0000e800ff0c7b82 */ /* 0x000e220000000a00 */
[----:B------:R-:W3:Y:S02]  /*0dd0*/  LDCU UR5, c[0x0][0x388] ;  /* 0x00007100ff0577ac */ /* 0x000ee40008000800 */
[----:B---3--:R-:W-:-:S04]  /*0de0*/  IMAD R15, R14, UR5, R7 ;  /* 0x000000050e0f7c24 */ /* 0x008fc8000f8e0207 */
[----:B0-----:R-:W-:-:S05]  /*0df0*/  IMAD.WIDE R12, R15, 0x4, R12 ;  /* 0x000000040f0c7825 */ /* 0x001fca00078e020c */
[----:B--2---:R0:W-:Y:S02]  /*0e00*/  REDG.E.ADD.F32.FTZ.RN.STRONG.GPU desc[UR10][R12.64], R17 ;  /* 0x000000110c0079a6 */ /* 0x0041e4000c12f30a */
.L_x_30:
[----:B------:R-:W-:Y:S05]  /*0e10*/  BSYNC.RECONVERGENT B0 ;  /* 0x0000000000007941 */ /* 0x000fea0003800200 */
.L_x_29:
        /* <DEDUP_REMOVED lines=13> */
.L_x_32:
[----:B------:R-:W-:Y:S05]  /*0ef0*/  BSYNC.RECONVERGENT B0 ;  /* 0x0000000000007941 */ /* 0x000fea0003800200 */
.L_x_31:
[----:B------:R-:W-:-:S07]  /*0f00*/  VIADD R7, R7, 0x2 ;  /* 0x0000000207077836 */ /* 0x000fce0000000000 */
.L_x_28:
[----:B------:R-:W4:Y:S02]  /*0f10*/  LDCU UR5, c[0x0][0x388] ;  /* 0x00007100ff0577ac */ /* 0x000f240008000800 */
[----:B----4-:R-:W-:-:S09]  /*0f20*/  ULOP3.LUT UP0, URZ, UR5, 0x1, URZ, 0xc0, !UPT ;  /* 0x0000000105ff7892 */ /* 0x010fd2000f80c0ff */
[----:B------:R-:W-:Y:S05]  /*0f30*/  BRA.U !UP0, `(.L_x_18) ;  /* 0x00000001083c7547 */ /* 0x000fea000b800000 */
[----:B--2---:R-:W2:Y:S01]  /*0f40*/  LDC.64 R8, c[0x0][0x390] ;  /* 0x0000e400ff087b82 */ /* 0x004ea20000000a00 */
[----:B------:R-:W-:-:S04]  /*0f50*/  IMAD.IADD R11, R6, 0x1, R7 ;  /* 0x00000001060b7824 */ /* 0x000fc800078e0207 */
[----:B--2---:R-:W-:-:S05]  /*0f60*/  IMAD.WIDE R8, R11, 0x4, R8 ;  /* 0x000000040b087825 */ /* 0x004fca00078e0208 */
[----:B------:R-:W2:Y:S01]  /*0f70*/  LDG.E R6, desc[UR10][R8.64] ;  /* 0x0000000a08067981 */ /* 0x000ea2000c1e1900 */
[----:B------:R-:W-:Y:S01]  /*0f80*/  BSSY.RECONVERGENT B0, `(.L_x_18) ;  /* 0x000000a000007945 */ /* 0x000fe20003800200 */
[----:B--2---:R-:W-:-:S13]  /*0f90*/  ISETP.NE.AND P2, PT, R6, -0x1, PT ;  /* 0xffffffff0600780c */ /* 0x004fda0003f45270 */
[----:B------:R-:W-:Y:S05]  /*0fa0*/  @!P2 BRA `(.L_x_33) ;  /* 0x00000000001ca947 */ /* 0x000fea0003800000 */
[----:B------:R-:W2:Y:S02]  /*0fb0*/  LDC.64 R8, c[0x0][0x398] ;  /* 0x0000e600ff087b82 */ /* 0x000ea40000000a00 */
[----:B--2---:R-:W-:-:S06]  /*0fc0*/  IMAD.WIDE R8, R11, 0x4, R8 ;  /* 0x000000040b087825 */ /* 0x004fcc00078e0208 */
[----:B------:R-:W2:Y:S01]  /*0fd0*/  LDC.64 R10, c[0x0][0x3a0] ;  /* 0x0000e800ff0a7b82 */ /* 0x000ea20000000a00 */
[----:B------:R-:W4:Y:S01]  /*0fe0*/  LDG.E R9, desc[UR10][R8.64] ;  /* 0x0000000a08097981 */ /* 0x000f22000c1e1900 */
[----:B------:R-:W-:-:S04]  /*0ff0*/  IMAD R7, R6, UR5, R7 ;  /* 0x0000000506077c24 */ /* 0x000fc8000f8e0207 */
[----:B--2---:R-:W-:-:S05]  /*1000*/  IMAD.WIDE R6, R7, 0x4, R10 ;  /* 0x0000000407067825 */ /* 0x004fca00078e020a */
[----:B----4-:R2:W-:Y:S02]  /*1010*/  REDG.E.ADD.F32.FTZ.RN.STRONG.GPU desc[UR10][R6.64], R9 ;  /* 0x00000009060079a6 */ /* 0x0105e4000c12f30a */
.L_x_33:
[----:B------:R-:W-:Y:S05]  /*1020*/  BSYNC.RECONVERGENT B0 ;  /* 0x0000000000007941 */ /* 0x000fea0003800200 */
.L_x_18:
[----:B------:R-:W-:Y:S05]  /*1030*/  @P1 BRA `(.L_x_34) ;  /* 0xfffffff0004c1947 */ /* 0x000fea000383ffff */
[----:B------:R-:W-:Y:S05]  /*1040*/  EXIT ;  /* 0x000000000000794d */ /* 0x000fea0003800000 */
.L_x_35:
[----:B------:R-:W-:-:S00]  /*1050*/  BRA `(.L_x_35) ;  /* 0xfffffffc00fc7947 */ /* 0x000fc0000383ffff */
[----:B------:R-:W-:-:S00]  /*1060*/  NOP ;  /* 0x0000000000007918 */ /* 0x000fc00000000000 */
        /* <DEDUP_REMOVED lines=9> */
.L_x_113:


//--------------------- .text._Z22roi_pooling_gpu_kerneliiiiiifPKfS0_S0_PKiS2_PiS3_S3_S3_PfS3_ --------------------------
	.section	.text._Z22roi_pooling_gpu_kerneliiiiiifPKfS0_S0_PKiS2_PiS3_S3_S3_PfS3_,"ax",@progbits
	.align	128
        .global         _Z22roi_pooling_gpu_kerneliiiiiifPKfS0_S0_PKiS2_PiS3_S3_S3_PfS3_
        .type           _Z22roi_pooling_gpu_kerneliiiiiifPKfS0_S0_PKiS2_PiS3_S3_S3_PfS3_,@function
        .size           _Z22roi_pooling_gpu_kerneliiiiiifPKfS0_S0_PKiS2_PiS3_S3_S3_PfS3_,(.L_x_112 - _Z22roi_pooling_gpu_kerneliiiiiifPKfS0_S0_PKiS2_PiS3_S3_S3_PfS3_)
        .other          _Z22roi_pooling_gpu_kerneliiiiiifPKfS0_S0_PKiS2_PiS3_S3_S3_PfS3_,@"STO_CUDA_ENTRY STV_DEFAULT"
_Z22roi_pooling_gpu_kerneliiiiiifPKfS0_S0_PKiS2_PiS3_S3_S3_PfS3_:
.text._Z22roi_pooling_gpu_kerneliiiiiifPKfS0_S0_PKiS2_PiS3_S3_S3_PfS3_:
[----:B------:R-:W0:Y:S01]  /*0000*/  LDC R1, c[0x0][0x37c] ;  /* 0x0000df00ff017b82 */ /* 0x000e220000000800 */
[----:B------:R-:W1:Y:S07]  /*0010*/  S2R R3, SR_TID.X ;  /* 0x0000000000037919 */ /* 0x000e6e0000002100 */
[----:B------:R-:W2:Y:S01]  /*0020*/  LDC R5, c[0x0][0x390] ;  /* 0x0000e400ff057b82 */ /* 0x000ea20000000800 */
[----:B------:R-:W3:Y:S01]  /*0030*/  LDCU.64 UR12, c[0x0][0x388] ;  /* 0x00007100ff0c77ac */ /* 0x000ee20008000a00 */
[----:B------:R-:W-:Y:S01]  /*0040*/  BSSY.RECONVERGENT B0, `(.L_x_36) ;  /* 0x0000065000007945 */ /* 0x000fe20003800200 */
[----:B0-----:R-:W-:Y:S01]  /*0050*/  VIADD R1, R1, 0xffffffe0 ;  /* 0xffffffe001017836 */ /* 0x001fe20000000000 */
[----:B------:R-:W0:Y:S04]  /*0060*/  LDCU.64 UR10, c[0x0][0x358] ;  /* 0x00006b00ff0a77ac */ /* 0x000e280008000a00 */
[----:B------:R-:W1:Y:S08]  /*0070*/  S2UR UR4, SR_CTAID.X ;  /* 0x00000000000479c3 */ /* 0x000e700000002500 */
[----:B------:R-:W1:Y:S01]  /*0080*/  LDC R0, c[0x0][0x360] ;  /* 0x0000d800ff007b82 */ /* 0x000e620000000800 */
[----:B--2---:R-:W-:-:S04]  /*0090*/  IMAD R2, R5, R5, RZ ;  /* 0x0000000505027224 */ /* 0x004fc800078e02ff */
[----:B------:R-:W-:Y:S02]  /*00a0*/  IMAD R4, R2, R5, RZ ;  /* 0x0000000502047224 */ /* 0x000fe400078e02ff */
[----:B-1----:R-:W-:-:S03]  /*00b0*/  IMAD R3, R0, UR4, R3 ;  /* 0x0000000400037c24 */ /* 0x002fc6000f8e0203 */
[----:B---3--:R-:W-:Y:S02]  /*00c0*/  VIMNMX R0, PT, PT, R4, UR12, PT ;  /* 0x0000000c04007c48 */ /* 0x008fe4000bfe0100 */
[----:B------:R-:W-:-:S04]  /*00d0*/  ISETP.GE.AND P0, PT, R3, UR13, PT ;  /* 0x0000000d03007c0c */ /* 0x000fc8000bf06270 */
[----:B------:R-:W-:-:S13]  /*00e0*/  ISETP.LT.OR P0, PT, R0, 0x1, P0 ;  /* 0x000000010000780c */ /* 0x000fda0000701670 */
[----:B0-----:R-:W-:Y:S05]  /*00f0*/  @P0 BRA `(.L_x_37) ;  /* 0x0000000400640947 */ /* 0x001fea0003800000 */
[----:B------:R-:W-:Y:S02]  /*0100*/  ULOP3.LUT UR7, UR12, 0x7, URZ, 0xc0, !UPT ;  /* 0x000000070c077892 */ /* 0x000fe4000f8ec0ff */
[----:B------:R-:W-:Y:S02]  /*0110*/  ULOP3.LUT UR8, UR12, 0x3, URZ, 0xc0, !UPT ;  /* 0x000000030c087892 */ /* 0x000fe4000f8ec0ff */
[----:B------:R-:W-:Y:S02]  /*0120*/  UIADD3 UR4, UPT, UPT, UR7, -0x1, URZ ;  /* 0xffffffff07047890 */ /* 0x000fe4000fffe0ff */
[----:B------:R-:W-:Y:S02]  /*0130*/  ULOP3.LUT UR6, UR12, 0x7ffffff8, URZ, 0xc0, !UPT ;  /* 0x7ffffff80c067892 */ /* 0x000fe4000f8ec0ff */
[----:B------:R-:W-:-:S03]  /*0140*/  UISETP.GE.U32.AND UP0, UPT, UR4, 0x3, UPT ;  /* 0x000000030400788c */ /* 0x000fc6000bf06070 */
[----:B------:R-:W-:-:S08]  /*0150*/  UMOV UR4, URZ ;  /* 0x000000ff00047c82 */ /* 0x000fd00008000000 */
.L_x_43:
[----:B0-----:R-:W0:Y:S01]  /*0160*/  LDCU UR9, c[0x0][0x388] ;  /* 0x00007100ff0977ac */ /* 0x001e220008000800 */
[----:B-123--:R-:W-:Y:S01]  /*0170*/  VIADD R5, R3, UR4 ;  /* 0x0000000403057c36 */ /* 0x00efe20008000000 */
[----:B------:R-:W-:-:S03]  /*0180*/  UIADD3 UR4, UPT, UPT, UR4, 0x1, URZ ;  /* 0x0000000104047890 */ /* 0x000fc6000fffe0ff */
[C---:B------:R-:W-:Y:S01]  /*0190*/  IMAD R0, R4.reuse, R5, RZ ;  /* 0x0000000504007224 */ /* 0x040fe200078e02ff */
[----:B------:R-:W-:Y:S02]  /*01a0*/  UMOV UR5, URZ ;  /* 0x000000ff00057c82 */ /* 0x000fe40008000000 */
[----:B------:R-:W-:Y:S01]  /*01b0*/  ISETP.NE.AND P0, PT, R4, UR4, PT ;  /* 0x0000000404007c0c */ /* 0x000fe2000bf05270 */
[----:B0-----:R-:W-:-:S09]  /*01c0*/  UISETP.GE.U32.AND UP1, UPT, UR9, 0x8, UPT ;  /* 0x000000080900788c */ /* 0x001fd2000bf26070 */
[----:B------:R-:W-:Y:S05]  /*01d0*/  BRA.U !UP1, `(.L_x_38) ;  /* 0x0000000109707547 */ /* 0x000fea000b800000 */
[----:B------:R-:W0:Y:S01]  /*01e0*/  LDC R5, c[0x0][0x398] ;  /* 0x0000e600ff057b82 */ /* 0x000e220000000800 */
[----:B------:R-:W-:-:S07]  /*01f0*/  UMOV UR5, URZ ;  /* 0x000000ff00057c82 */ /* 0x000fce0008000000 */
[----:B------:R-:W1:Y:S08]  /*0200*/  LDC.64 R10, c[0x0][0x3e8] ;  /* 0x0000fa00ff0a7b82 */ /* 0x000e700000000a00 */
[----:B------:R-:W2:Y:S02]  /*0210*/  LDC.64 R12, c[0x0][0x3f0] ;  /* 0x0000fc00ff0c7b82 */ /* 0x000ea40000000a00 */
.L_x_39:
[----:B---3--:R-:W-:Y:S01]  /*0220*/  VIADD R9, R0, UR5 ;  /* 0x0000000500097c36 */ /* 0x008fe20008000000 */
[----:B------:R-:W-:Y:S01]  /*0230*/  UIADD3 UR5, UPT, UPT, UR5, 0x8, URZ ;  /* 0x0000000805057890 */ /* 0x000fe2000fffe0ff */
[----:B------:R-:W-:Y:S02]  /*0240*/  IMAD.MOV.U32 R15, RZ, RZ, -0x1 ;  /* 0xffffffffff0f7424 */ /* 0x000fe400078e00ff */
[----:B-1----:R-:W-:Y:S01]  /*0250*/  IMAD.WIDE R6, R9, 0x4, R10 ;  /* 0x0000000409067825 */ /* 0x002fe200078e020a */
[----:B------:R-:W-:-:S03]  /*0260*/  UISETP.NE.AND UP1, UPT, UR5, UR6, UPT ;  /* 0x000000060500728c */ /* 0x000fc6000bf25270 */
[----:B--2---:R-:W-:Y:S01]  /*0270*/  IMAD.WIDE R8, R9, 0x4, R12 ;  /* 0x0000000409087825 */ /* 0x004fe200078e020c */
[----:B0-----:R3:W-:Y:S04]  /*0280*/  STG.E desc[UR10][R6.64], R5 ;  /* 0x0000000506007986 */ /* 0x0017e8000c10190a */
[----:B------:R3:W-:Y:S04]  /*0290*/  STG.E desc[UR10][R8.64], R15 ;  /* 0x0000000f08007986 */ /* 0x0007e8000c10190a */
        /* <DEDUP_REMOVED lines=13> */
[----:B------:R3:W-:Y:S01]  /*0370*/  STG.E desc[UR10][R8.64+0x1c], R15 ;  /* 0x00001c0f08007986 */ /* 0x0007e2000c10190a */
[----:B------:R-:W-:Y:S05]  /*0380*/  BRA.U UP1, `(.L_x_39) ;  /* 0xfffffffd01a47547 */ /* 0x000fea000b83ffff */
[----:B------:R-:W-:-:S05]  /*0390*/  UMOV UR5, UR6 ;  /* 0x0000000600057c82 */ /* 0x000fca0008000000 */
.L_x_38:
[----:B------:R-:W-:-:S09]  /*03a0*/  UISETP.NE.AND UP1, UPT, UR7, URZ, UPT ;  /* 0x000000ff0700728c */ /* 0x000fd2000bf25270 */
[----:B------:R-:W-:Y:S05]  /*03b0*/  BRA.U !UP1, `(.L_x_40) ;  /* 0x0000000109b07547 */ /* 0x000fea000b800000 */
[----:B------:R-:W-:Y:S01]  /*03c0*/  UISETP.NE.AND UP1, UPT, UR8, URZ, UPT ;  /* 0x000000ff0800728c */ /* 0x000fe2000bf25270 */
[----:B------:R-:W-:Y:S10]  /*03d0*/  BRA.U !UP0, `(.L_x_41) ;  /* 0x0000000108407547 */ /* 0x000ff4000b800000 */
[----:B---3--:R-:W0:Y:S01]  /*03e0*/  LDC.64 R6, c[0x0][0x3e8] ;  /* 0x0000fa00ff067b82 */ /* 0x008e220000000a00 */
[----:B------:R-:W-:Y:S01]  /*03f0*/  IADD3 R5, PT, PT, R0, UR5, RZ ;  /* 0x0000000500057c10 */ /* 0x000fe2000fffe0ff */
[----:B------:R-:W-:-:S06]  /*0400*/  UIADD3 UR5, UPT, UPT, UR5, 0x4, URZ ;  /* 0x0000000405057890 */ /* 0x000fcc000fffe0ff */
[----:B------:R-:W1:Y:S08]  /*0410*/  LDC.64 R8, c[0x0][0x3f0] ;  /* 0x0000fc00ff087b82 */ /* 0x000e700000000a00 */
[----:B------:R-:W2:Y:S01]  /*0420*/  LDC R11, c[0x0][0x398] ;  /* 0x0000e600ff0b7b82 */ /* 0x000ea20000000800 */
[----:B0-----:R-:W-:-:S04]  /*0430*/  IMAD.WIDE R6, R5, 0x4, R6 ;  /* 0x0000000405067825 */ /* 0x001fc800078e0206 */
[----:B-1----:R-:W-:-:S04]  /*0440*/  IMAD.WIDE R8, R5, 0x4, R8 ;  /* 0x0000000405087825 */ /* 0x002fc800078e0208 */
[----:B------:R-:W-:Y:S01]  /*0450*/  IMAD.MOV.U32 R5, RZ, RZ, -0x1 ;  /* 0xffffffffff057424 */ /* 0x000fe200078e00ff */
[----:B--2---:R0:W-:Y:S04]  /*0460*/  STG.E desc[UR10][R6.64], R11 ;  /* 0x0000000b06007986 */ /* 0x0041e8000c10190a */
[----:B------:R0:W-:Y:S04]  /*0470*/  STG.E desc[UR10][R8.64], R5 ;  /* 0x0000000508007986 */ /* 0x0001e8000c10190a */
[----:B------:R0:W-:Y:S04]  /*0480*/  STG.E desc[UR10][R6.64+0x4], R11 ;  /* 0x0000040b06007986 */ /* 0x0001e8000c10190a */
[----:B------:R0:W-:Y:S04]  /*0490*/  STG.E desc[UR10][R8.64+0x4], R5 ;  /* 0x0000040508007986 */ /* 0x0001e8000c10190a */
[----:B------:R0:W-:Y:S04]  /*04a0*/  STG.E desc[UR10][R6.64+0x8], R11 ;  /* 0x0000080b06007986 */ /* 0x0001e8000c10190a */
[----:B------:R0:W-:Y:S04]  /*04b0*/  STG.E desc[UR10][R8.64+0x8], R5 ;  /* 0x0000080508007986 */ /* 0x0001e8000c10190a */
[----:B------:R0:W-:Y:S04]  /*04c0*/  STG.E desc[UR10][R6.64+0xc], R11 ;  /* 0x00000c0b06007986 */ /* 0x0001e8000c10190a */
[----:B------:R0:W-:Y:S02]  /*04d0*/  STG.E desc[UR10][R8.64+0xc], R5 ;  /* 0x00000c0508007986 */ /* 0x0001e4000c10190a */
.L_x_41:
[----:B------:R-:W-:Y:S05]  /*04e0*/  BRA.U !UP1, `(.L_x_40) ;  /* 0x0000000109647547 */ /* 0x000fea000b800000 */
[----:B------:R-:W-:Y:S02]  /*04f0*/  UISETP.NE.AND UP1, UPT, UR8, 0x1, UPT ;  /* 0x000000010800788c */ /* 0x000fe4000bf25270 */
[----:B------:R-:W-:-:S07]  /*0500*/  ULOP3.LUT UP2, URZ, UR9, 0x1, URZ, 0xc0, !UPT ;  /* 0x0000000109ff7892 */ /* 0x000fce000f84c0ff */
[----:B------:R-:W-:Y:S05]  /*0510*/  BRA.U !UP1, `(.L_x_42) ;  /* 0x0000000109307547 */ /* 0x000fea000b800000 */
[----:B0--3--:R-:W0:Y:S01]  /*0520*/  LDC.64 R6, c[0x0][0x3e8] ;  /* 0x0000fa00ff067b82 */ /* 0x009e220000000a00 */
[----:B------:R-:W-:Y:S01]  /*0530*/  VIADD R5, R0, UR5 ;  /* 0x0000000500057c36 */ /* 0x000fe20008000000 */
        /* <DEDUP_REMOVED lines=9> */
[----:B------:R1:W-:Y:S02]  /*05d0*/  STG.E desc[UR10][R8.64+0x4], R5 ;  /* 0x0000040508007986 */ /* 0x0003e4000c10190a */
.L_x_42:
[----:B------:R-:W-:Y:S05]  /*05e0*/  BRA.U !UP2, `(.L_x_40) ;  /* 0x000000010a247547 */ /* 0x000fea000b800000 */
[----:B01-3--:R-:W0:Y:S01]  /*05f0*/  LDC.64 R6, c[0x0][0x3e8] ;  /* 0x0000fa00ff067b82 */ /* 0x00be220000000a00 */
[----:B------:R-:W-:-:S07]  /*0600*/  VIADD R5, R0, UR5 ;  /* 0x0000000500057c36 */ /* 0x000fce0008000000 */
[----:B------:R-:W1:Y:S08]  /*0610*/  LDC.64 R8, c[0x0][0x3f0] ;  /* 0x0000fc00ff087b82 */ /* 0x000e700000000a00 */
[----:B------:R-:W2:Y:S01]  /*0620*/  LDC R11, c[0x0][0x398] ;  /* 0x0000e600ff0b7b82 */ /* 0x000ea20000000800 */
[----:B0-----:R-:W-:-:S04]  /*0630*/  IMAD.WIDE R6, R5, 0x4, R6 ;  /* 0x0000000405067825 */ /* 0x001fc800078e0206 */
[----:B-1----:R-:W-:Y:S01]  /*0640*/  IMAD.WIDE R8, R5, 0x4, R8 ;  /* 0x0000000405087825 */ /* 0x002fe200078e0208 */
[----:B------:R-:W-:Y:S01]  /*0650*/  MOV R5, 0xffffffff ;  /* 0xffffffff00057802 */ /* 0x000fe20000000f00 */
[----:B--2---:R2:W-:Y:S04]  /*0660*/  STG.E desc[UR10][R6.64], R11 ;  /* 0x0000000b06007986 */ /* 0x0045e8000c10190a */
[----:B------:R2:W-:Y:S02]  /*0670*/  STG.E desc[UR10][R8.64], R5 ;  /* 0x0000000508007986 */ /* 0x0005e4000c10190a */
.L_x_40:
[----:B------:R-:W-:Y:S05]  /*0680*/  @P0 BRA `(.L_x_43) ;  /* 0xfffffff800b40947 */ /* 0x000fea000383ffff */
.L_x_37:
[----:B------:R-:W-:Y:S05]  /*0690*/  BSYNC.RECONVERGENT B0 ;  /* 0x0000000000007941 */ /* 0x000fea0003800200 */
.L_x_36:
[----:B------:R-:W4:Y:S01]  /*06a0*/  LDCU UR4, c[0x0][0x38c] ;  /* 0x00007180ff0477ac */ /* 0x000f220008000800 */
[----:B------:R-:W-:Y:S01]  /*06b0*/  BAR.SYNC.DEFER_BLOCKING 0x0 ;  /* 0x0000000000007b1d */ /* 0x000fe20000010000 */
[----:B----4-:R-:W-:-:S13]  /*06c0*/  ISETP.GE.AND P0, PT, R3, UR4, PT ;  /* 0x0000000403007c0c */ /* 0x010fda000bf06270 */
[----:B------:R-:W-:Y:S05]  /*06d0*/  @P0 EXIT ;  /* 0x000000000000094d */ /* 0x000fea0003800000 */
[----:B012---:R-:W0:Y:S01]  /*06e0*/  LDC.64 R10, c[0x0][0x3b0] ;  /* 0x0000ec00ff0a7b82 */ /* 0x007e220000000a00 */
[----:B---3--:R-:W-:Y:S01]  /*06f0*/  IMAD R5, R3, 0x7, RZ ;  /* 0x0000000703057824 */ /* 0x008fe200078e02ff */
[----:B------:R-:W1:Y:S03]  /*0700*/  LDCU UR5, c[0x0][0x380] ;  /* 0x00007000ff0577ac */ /* 0x000e660008000800 */
[----:B0-----:R-:W-:-:S05]  /*0710*/  IMAD.WIDE R10, R5, 0x4, R10 ;  /* 0x00000004050a7825 */ /* 0x001fca00078e020a */
[----:B------:R0:W5:Y:S04]  /*0720*/  LDG.E R17, desc[UR10][R10.64] ;  /* 0x0000000a0a117981 */ /* 0x000168000c1e1900 */
[----:B------:R0:W5:Y:S04]  /*0730*/  LDG.E R36, desc[UR10][R10.64+0x4] ;  /* 0x0000040a0a247981 */ /* 0x000168000c1e1900 */
[----:B------:R0:W5:Y:S04]  /*0740*/  LDG.E R0, desc[UR10][R10.64+0x8] ;  /* 0x0000080a0a007981 */ /* 0x000168000c1e1900 */
[----:B------:R0:W5:Y:S04]  /*0750*/  LDG.E R5, desc[UR10][R10.64+0xc] ;  /* 0x00000c0a0a057981 */ /* 0x000168000c1e1900 */
[----:B------:R0:W5:Y:S04]  /*0760*/  LDG.E R6, desc[UR10][R10.64+0x10] ;  /* 0x0000100a0a067981 */ /* 0x000168000c1e1900 */
[----:B------:R0:W5:Y:S04]  /*0770*/  LDG.E R7, desc[UR10][R10.64+0x14] ;  /* 0x0000140a0a077981 */ /* 0x000168000c1e1900 */
[----:B------:R0:W5:Y:S01]  /*0780*/  LDG.E R8, desc[UR10][R10.64+0x18] ;  /* 0x0000180a0a087981 */ /* 0x000162000c1e1900 */
[----:B-1----:R-:W-:-:S02]  /*0790*/  UISETP.GE.AND UP0, UPT, UR5, 0x2, UPT ;  /* 0x000000020500788c */ /* 0x002fc4000bf06270 */
[----:B------:R-:W-:-:S06]  /*07a0*/  UIADD3 UR4, UPT, UPT, UR5, -0x1, URZ ;  /* 0xffffffff05047890 */ /* 0x000fcc000fffe0ff */
[----:B------:R-:W-:Y:S01]  /*07b0*/  IMAD.U32 R9, RZ, RZ, UR4 ;  /* 0x00000004ff097e24 */ /* 0x000fe2000f8e00ff */
[----:B0-----:R-:W-:Y:S06]  /*07c0*/  BRA.U !UP0, `(.L_x_44) ;  /* 0x0000000108487547 */ /* 0x001fec000b800000 */
[----:B------:R-:W0:Y:S01]  /*07d0*/  LDC.64 R10, c[0x0][0x3d0] ;  /* 0x0000f400ff0a7b82 */ /* 0x000e220000000a00 */
[----:B------:R-:W-:Y:S01]  /*07e0*/  BSSY.RECONVERGENT B0, `(.L_x_44) ;  /* 0x0000010000007945 */ /* 0x000fe20003800200 */
[----:B------:R-:W-:-:S07]  /*07f0*/  IMAD.MOV.U32 R9, RZ, RZ, RZ ;  /* 0x000000ffff097224 */ /* 0x000fce00078e00ff */
.L_x_48:
[----:B0-----:R-:W-:-:S05]  /*0800*/  IMAD.WIDE.U32 R12, R9, 0x4, R10 ;  /* 0x00000004090c7825 */ /* 0x001fca00078e000a */
[----:B------:R-:W2:Y:S01]  /*0810*/  LDG.E R14, desc[UR10][R12.64] ;  /* 0x0000000a0c0e7981 */ /* 0x000ea2000c1e1900 */
[----:B------:R-:W-:Y:S01]  /*0820*/  BSSY.RELIABLE B1, `(.L_x_45) ;  /* 0x0000007000017945 */ /* 0x000fe20003800100 */
[----:B--2---:R-:W-:-:S13]  /*0830*/  ISETP.GE.AND P0, PT, R3, R14, PT ;  /* 0x0000000e0300720c */ /* 0x004fda0003f06270 */
[----:B------:R-:W-:Y:S05]  /*0840*/  @!P0 BRA `(.L_x_46) ;  /* 0x0000000000108947 */ /* 0x000fea0003800000 */
[----:B------:R-:W2:Y:S02]  /*0850*/  LDG.E R12, desc[UR10][R12.64+0x4] ;  /* 0x0000040a0c0c7981 */ /* 0x000ea4000c1e1900 */
[----:B--2---:R-:W-:-:S13]  /*0860*/  ISETP.GE.AND P0, PT, R3, R12, PT ;  /* 0x0000000c0300720c */ /* 0x004fda0003f06270 */
[----:B------:R-:W-:Y:S05]  /*0870*/  @!P0 BREAK.RELIABLE B1 ;  /* 0x0000000000018942 */ /* 0x000fea0003800100 */
[----:B------:R-:W-:Y:S05]  /*0880*/  @!P0 BRA `(.L_x_47) ;  /* 0x0000000000148947 */ /* 0x000fea0003800000 */
.L_x_46:
[----:B------:R-:W-:Y:S05]  /*0890*/  BSYNC.RELIABLE B1 ;  /* 0x0000000000017941 */ /* 0x000fea0003800100 */
.L_x_45:
[----:B------:R-:W-:-:S05]  /*08a0*/  VIADD R9, R9, 0x1 ;  /* 0x0000000109097836 */ /* 0x000fca0000000000 */
[----:B------:R-:W-:-:S13]  /*08b0*/  ISETP.NE.AND P0, PT, R9, UR4, PT ;  /* 0x0000000409007c0c */ /* 0x000fda000bf05270 */
[----:B------:R-:W-:Y:S05]  /*08c0*/  @P0 BRA `(.L_x_48) ;  /* 0xfffffffc00cc0947 */ /* 0x000fea000383ffff */
[----:B------:R-:W-:-:S07]  /*08d0*/  IMAD.U32 R9, RZ, RZ, UR4 ;  /* 0x00000004ff097e24 */ /* 0x000fce000f8e00ff */
.L_x_47:
[----:B------:R-:W-:Y:S05]  /*08e0*/  BSYNC.RECONVERGENT B0 ;  /* 0x0000000000007941 */ /* 0x000fea0003800200 */
.L_x_44:
[----:B------:R-:W0:Y:S02]  /*08f0*/  LDC.64 R18, c[0x0][0x3b8] ;  /* 0x0000ee00ff127b82 */ /* 0x000e240000000a00 */
[----:B0-----:R-:W-:-:S05]  /*0900*/  IMAD.WIDE R18, R9, 0x4, R18 ;  /* 0x0000000409127825 */ /* 0x001fca00078e0212 */
[----:B------:R-:W2:Y:S01]  /*0910*/  LDG.E R10, desc[UR10][R18.64] ;  /* 0x0000000a120a7981 */ /* 0x000ea2000c1e1900 */
[----:B------:R-:W-:Y:S01]  /*0920*/  BSSY B0, `(.L_x_49) ;  /* 0x00001f3000007945 */ /* 0x000fe20003800000 */
[----:B--2---:R-:W-:-:S13]  /*0930*/  ISETP.GE.AND P0, PT, R10, 0x1, PT ;  /* 0x000000010a00780c */ /* 0x004fda0003f06270 */
[----:B------:R-:W-:Y:S05]  /*0940*/  @!P0 BRA `(.L_x_50) ;  /* 0x0000001c00c08947 */ /* 0x000fea0003800000 */
[----:B------:R-:W0:Y:S01]  /*0950*/  LDCU UR4, c[0x0][0x390] ;  /* 0x00007200ff0477ac */ /* 0x000e220008000800 */
[----:B-----5:R-:W-:Y:S01]  /*0960*/  SHF.R.U32.HI R11, RZ, 0x17, R8 ;  /* 0x00000017ff0b7819 */ /* 0x020fe20000011608 */
[----:B------:R-:W-:Y:S01]  /*0970*/  BSSY.RECONVERGENT B1, `(.L_x_51) ;  /* 0x0000014000017945 */ /* 0x000fe20003800200 */
[----:B------:R-:W-:Y:S02]  /*0980*/  FSETP.GE.AND P3, PT, |R8|, 105615, PT ;  /* 0x47ce47800800780b */ /* 0x000fe40003f66200 */
[----:B------:R-:W-:-:S04]  /*0990*/  LOP3.LUT R11, R11, 0xe0, RZ, 0xc0, !PT ;  /* 0x000000e00b0b7812 */ /* 0x000fc800078ec0ff */
[----:B------:R-:W-:Y:S02]  /*09a0*/  IADD3 R11, PT, PT, R11, -0x80, RZ ;  /* 0xffffff800b0b7810 */ /* 0x000fe40007ffe0ff */
[----:B0-----:R-:W-:-:S04]  /*09b0*/  I2FP.F32.S32 R15, UR4 ;  /* 0x00000004000f7c45 */ /* 0x001fc80008201400 */
[----:B------:R-:W0:Y:S08]  /*09c0*/  MUFU.RCP R12, R15 ;  /* 0x0000000f000c7308 */ /* 0x000e300000001000 */
[----:B------:R-:W1:Y:S01]  /*09d0*/  FCHK P0, R17, R15 ;  /* 0x0000000f11007302 */ /* 0x000e620000000000 */
[----:B0-----:R-:W-:-:S04]  /*09e0*/  FFMA R13, -R15, R12, 1 ;  /* 0x3f8000000f0d7423 */ /* 0x001fc8000000010c */
[----:B------:R-:W-:Y:S01]  /*09f0*/  FFMA R14, R12, R13, R12 ;  /* 0x0000000d0c0e7223 */ /* 0x000fe2000000000c */
[----:B------:R-:W-:-:S03]  /*0a00*/  SHF.R.U32.HI R12, RZ, 0x5, R11 ;  /* 0x00000005ff0c7819 */ /* 0x000fc6000001160b */
[----:B------:R-:W-:Y:S02]  /*0a10*/  FFMA R13, R17, R14, RZ ;  /* 0x0000000e110d7223 */ /* 0x000fe400000000ff */
[----:B------:R-:W-:Y:S02]  /*0a20*/  IMAD R11, R12, -0x4, R1 ;  /* 0xfffffffc0c0b7824 */ /* 0x000fe400078e0201 */
[----:B------:R-:W-:-:S04]  /*0a30*/  FFMA R16, -R15, R13, R17 ;  /* 0x0000000d0f107223 */ /* 0x000fc80000000111 */
[----:B------:R-:W-:Y:S01]  /*0a40*/  FFMA R13, R14, R16, R13 ;  /* 0x000000100e0d7223 */ /* 0x000fe2000000000d */
[----:B-1----:R-:W-:Y:S06]  /*0a50*/  @!P0 BRA `(.L_x_52) ;  /* 0x0000000000148947 */ /* 0x002fec0003800000 */
[----:B------:R-:W-:Y:S01]  /*0a60*/  IMAD.MOV.U32 R25, RZ, RZ, R17 ;  /* 0x000000ffff197224 */ /* 0x000fe200078e0011 */
[----:B------:R-:W-:Y:S01]  /*0a70*/  MOV R22, 0xaa0 ;  /* 0x00000aa000167802 */ /* 0x000fe20000000f00 */
[----:B------:R-:W-:-:S07]  /*0a80*/  IMAD.MOV.U32 R20, RZ, RZ, R15 ;  /* 0x000000ffff147224 */ /* 0x000fce00078e000f */
[----:B------:R-:W-:Y:S05]  /*0a90*/  CALL.REL.NOINC `($__internal_1_$__cuda_sm3x_div_rn_noftz_f32_slowpath) ;  /* 0x0000002800d47944 */ /* 0x000fea0003c00000 */
[----:B------:R-:W-:-:S07]  /*0aa0*/  IMAD.MOV.U32 R13, RZ, RZ, R34 ;  /* 0x000000ffff0d7224 */ /* 0x000fce00078e0022 */
.L_x_52:
[----:B------:R-:W-:Y:S05]  /*0ab0*/  BSYNC.RECONVERGENT B1 ;  /* 0x0000000000017941 */ /* 0x000fea0003800200 */
.L_x_51:
[----:B------:R-:W0:Y:S01]  /*0ac0*/  MUFU.RCP R12, R15 ;  /* 0x0000000f000c7308 */ /* 0x000e220000001000 */
[----:B------:R-:W-:Y:S07]  /*0ad0*/  BSSY.RECONVERGENT B1, `(.L_x_53) ;  /* 0x000000e000017945 */ /* 0x000fee0003800200 */
[----:B------:R-:W1:Y:S01]  /*0ae0*/  FCHK P0, R36, R15 ;  /* 0x0000000f24007302 */ /* 0x000e620000000000 */
[----:B0-----:R-:W-:-:S04]  /*0af0*/  FFMA R21, -R15, R12, 1 ;  /* 0x3f8000000f157423 */ /* 0x001fc8000000010c */
[----:B------:R-:W-:Y:S01]  /*0b00*/  FFMA R23, R12, R21, R12 ;  /* 0x000000150c177223 */ /* 0x000fe2000000000c */
[----:B------:R-:W-:-:S03]  /*0b10*/  FADD R12, R13, 1.1920928955078125e-07 ;  /* 0x340000000d0c7421 */ /* 0x000fc60000000000 */
[----:B------:R-:W-:-:S04]  /*0b20*/  FFMA R14, R36, R23, RZ ;  /* 0x00000017240e7223 */ /* 0x000fc800000000ff */
[----:B------:R-:W-:-:S04]  /*0b30*/  FFMA R21, -R15, R14, R36 ;  /* 0x0000000e0f157223 */ /* 0x000fc80000000124 */
[----:B------:R-:W-:Y:S01]  /*0b40*/  FFMA R13, R23, R21, R14 ;  /* 0x00000015170d7223 */ /* 0x000fe2000000000e */
[----:B-1----:R-:W-:Y:S06]  /*0b50*/  @!P0 BRA `(.L_x_54) ;  /* 0x0000000000148947 */ /* 0x002fec0003800000 */
[----:B------:R-:W-:Y:S01]  /*0b60*/  IMAD.MOV.U32 R25, RZ, RZ, R36 ;  /* 0x000000ffff197224 */ /* 0x000fe200078e0024 */
[----:B------:R-:W-:Y:S02]  /*0b70*/  MOV R20, R15 ;  /* 0x0000000f00147202 */ /* 0x000fe40000000f00 */
[----:B------:R-:W-:-:S07]  /*0b80*/  MOV R22, 0xba0 ;  /* 0x00000ba000167802 */ /* 0x000fce0000000f00 */
[----:B------:R-:W-:Y:S05]  /*0b90*/  CALL.REL.NOINC `($__internal_1_$__cuda_sm3x_div_rn_noftz_f32_slowpath) ;  /* 0x0000002800947944 */ /* 0x000fea0003c00000 */
[----:B------:R-:W-:-:S07]  /*0ba0*/  IMAD.MOV.U32 R13, RZ, RZ, R34 ;  /* 0x000000ffff0d7224 */ /* 0x000fce00078e0022 */
.L_x_54:
[----:B------:R-:W-:Y:S05]  /*0bb0*/  BSYNC.RECONVERGENT B1 ;  /* 0x0000000000017941 */ /* 0x000fea0003800200 */
.L_x_53:
[----:B------:R-:W0:Y:S01]  /*0bc0*/  MUFU.RCP R14, R15 ;  /* 0x0000000f000e7308 */ /* 0x000e220000001000 */
[----:B------:R-:W-:Y:S01]  /*0bd0*/  FMUL R16, R8, 0.63661974668502807617 ;  /* 0x3f22f98308107820 */ /* 0x000fe20000400000 */
[----:B------:R-:W-:Y:S01]  /*0be0*/  BSSY.RECONVERGENT B1, `(.L_x_55) ;  /* 0x0000014000017945 */ /* 0x000fe20003800200 */
[----:B------:R-:W-:Y:S01]  /*0bf0*/  FADD R13, R13, 1.1920928955078125e-07 ;  /* 0x340000000d0d7421 */ /* 0x000fe20000000000 */
[----:B------:R-:W-:-:S04]  /*0c00*/  FMUL R29, RZ, R8 ;  /* 0x00000008ff1d7220 */ /* 0x000fc80000400000 */
[----:B------:R-:W1:Y:S08]  /*0c10*/  F2I.NTZ R16, R16 ;  /* 0x0000001000107305 */ /* 0x000e700000203100 */
[----:B------:R-:W2:Y:S01]  /*0c20*/  FCHK P0, R0, R15 ;  /* 0x0000000f00007302 */ /* 0x000ea20000000000 */
[----:B0-----:R-:W-:-:S04]  /*0c30*/  FFMA R21, -R15, R14, 1 ;  /* 0x3f8000000f157423 */ /* 0x001fc8000000010e */
[----:B------:R-:W-:Y:S01]  /*0c40*/  FFMA R25, R14, R21, R14 ;  /* 0x000000150e197223 */ /* 0x000fe2000000000e */
[----:B-1----:R-:W-:-:S03]  /*0c50*/  I2FP.F32.S32 R23, R16 ;  /* 0x0000001000177245 */ /* 0x002fc60000201400 */
[----:B------:R-:W-:Y:S02]  /*0c60*/  FFMA R14, R0, R25, RZ ;  /* 0x00000019000e7223 */ /* 0x000fe400000000ff */
[----:B------:R-:W-:Y:S02]  /*0c70*/  FFMA R20, R23, -1.5707962512969970703, R8 ;  /* 0xbfc90fda17147823 */ /* 0x000fe40000000008 */
[----:B------:R-:W-:Y:S02]  /*0c80*/  FFMA R21, -R15, R14, R0 ;  /* 0x0000000e0f157223 */ /* 0x000fe40000000100 */
[----:B------:R-:W-:Y:S02]  /*0c90*/  FFMA R20, R23, -7.5497894158615963534e-08, R20 ;  /* 0xb3a2216817147823 */ /* 0x000fe40000000014 */
[----:B------:R-:W-:Y:S02]  /*0ca0*/  FFMA R21, R25, R21, R14 ;  /* 0x0000001519157223 */ /* 0x000fe4000000000e */
[----:B------:R-:W-:Y:S01]  /*0cb0*/  FFMA R14, R23, -5.3903029534742383927e-15, R20 ;  /* 0xa7c234c5170e7823 */ /* 0x000fe20000000014 */
[----:B--2---:R-:W-:Y:S06]  /*0cc0*/  @!P0 BRA `(.L_x_56) ;  /* 0x0000000000148947 */ /* 0x004fec0003800000 */
[----:B------:R-:W-:Y:S01]  /*0cd0*/  IMAD.MOV.U32 R20, RZ, RZ, R15 ;  /* 0x000000ffff147224 */ /* 0x000fe200078e000f */
[----:B------:R-:W-:Y:S01]  /*0ce0*/  MOV R22, 0xd10 ;  /* 0x00000d1000167802 */ /* 0x000fe20000000f00 */
[----:B------:R-:W-:-:S07]  /*0cf0*/  IMAD.MOV.U32 R25, RZ, RZ, R0 ;  /* 0x000000ffff197224 */ /* 0x000fce00078e0000 */
[----:B------:R-:W-:Y:S05]  /*0d00*/  CALL.REL.NOINC `($__internal_1_$__cuda_sm3x_div_rn_noftz_f32_slowpath) ;  /* 0x0000002800387944 */ /* 0x000fea0003c00000 */
[----:B------:R-:W-:-:S07]  /*0d10*/  IMAD.MOV.U32 R21, RZ, RZ, R34 ;  /* 0x000000ffff157224 */ /* 0x000fce00078e0022 */
.L_x_56:
[----:B------:R-:W-:Y:S05]  /*0d20*/  BSYNC.RECONVERGENT B1 ;  /* 0x0000000000017941 */ /* 0x000fea0003800200 */
.L_x_55:
[----:B------:R-:W0:Y:S01]  /*0d30*/  LDC R20, c[0x0][0x390] ;  /* 0x0000e400ff147b82 */ /* 0x000e220000000800 */
[----:B------:R-:W-:Y:S01]  /*0d40*/  IMAD.SHL.U32 R38, R8, 0x100, RZ ;  /* 0x0000010008267824 */ /* 0x000fe200078e00ff */
[----:B------:R-:W-:Y:S01]  /*0d50*/  SHF.R.U32.HI R39, RZ, 0x17, R8 ;  /* 0x00000017ff277819 */ /* 0x000fe20000011608 */
[----:B------:R-:W-:Y:S01]  /*0d60*/  FADD R15, R21, 1.1920928955078125e-07 ;  /* 0x34000000150f7421 */ /* 0x000fe20000000000 */
[----:B------:R-:W-:Y:S01]  /*0d70*/  FSEL R14, R14, R29, !P3 ;  /* 0x0000001d0e0e7208 */ /* 0x000fe20005800000 */
[----:B------:R-:W-:Y:S01]  /*0d80*/  FMUL R17, R17, 0.5 ;  /* 0x3f00000011117820 */ /* 0x000fe20000400000 */
[----:B------:R-:W-:Y:S01]  /*0d90*/  FSETP.EQ.OR P2, PT, |R8|, +INF , !P3 ;  /* 0x7f8000000800780b */ /* 0x000fe20005f42600 */
[----:B------:R-:W-:Y:S01]  /*0da0*/  FMUL R36, R36, 0.5 ;  /* 0x3f00000024247820 */ /* 0x000fe20000400000 */
[----:B------:R-:W-:Y:S01]  /*0db0*/  SEL R16, R16, RZ, !P3 ;  /* 0x000000ff10107207 */ /* 0x000fe20005800000 */
[----:B------:R-:W-:Y:S01]  /*0dc0*/  IMAD.MOV.U32 R37, RZ, RZ, RZ ;  /* 0x000000ffff257224 */ /* 0x000fe200078e00ff */
[----:B------:R-:W-:-:S02]  /*0dd0*/  LOP3.LUT R38, R38, 0x80000000, RZ, 0xfc, !PT ;  /* 0x8000000026267812 */ /* 0x000fc400078efcff */
[----:B------:R-:W-:Y:S02]  /*0de0*/  LOP3.LUT R39, R39, 0x1f, RZ, 0xc0, !PT ;  /* 0x0000001f27277812 */ /* 0x000fe400078ec0ff */
[----:B0-----:R-:W-:-:S04]  /*0df0*/  IADD3 R20, PT, PT, R20, -0x1, RZ ;  /* 0xffffffff14147810 */ /* 0x001fc80007ffe0ff */
[----:B------:R-:W-:-:S04]  /*0e00*/  LEA.HI R40, R20, R20, RZ, 0x1 ;  /* 0x0000001414287211 */ /* 0x000fc800078f08ff */
[----:B------:R-:W-:-:S07]  /*0e10*/  SHF.R.S32.HI R40, RZ, 0x1, R40 ;  /* 0x00000001ff287819 */ /* 0x000fce0000011428 */
.L_x_83:
[----:B0-----:R-:W0:Y:S08]  /*0e20*/  LDC.64 R42, c[0x0][0x3c8] ;  /* 0x0000f200ff2a7b82 */ /* 0x001e300000000a00 */
[----:B------:R-:W1:Y:S01]  /*0e30*/  LDC.64 R20, c[0x0][0x3a0] ;  /* 0x0000e800ff147b82 */ /* 0x000e620000000a00 */
[----:B0-----:R-:W-:-:S06]  /*0e40*/  IMAD.WIDE R42, R9, 0x4, R42 ;  /* 0x00000004092a7825 */ /* 0x001fcc00078e022a */
[----:B------:R-:W2:Y:S02]  /*0e50*/  LDG.E R42, desc[UR10][R42.64] ;  /* 0x0000000a2a2a7981 */ /* 0x000ea4000c1e1900 */
[----:B--2---:R-:W-:-:S04]  /*0e60*/  IMAD.IADD R23, R42, 0x1, R37 ;  /* 0x000000012a177824 */ /* 0x004fc800078e0225 */
[----:B------:R-:W-:-:S04]  /*0e70*/  IMAD R23, R23, 0x3, RZ ;  /* 0x0000000317177824 */ /* 0x000fc800078e02ff */
[----:B-1----:R-:W-:-:S05]  /*0e80*/  IMAD.WIDE R20, R23, 0x4, R20 ;  /* 0x0000000417147825 */ /* 0x002fca00078e0214 */
[----:B------:R-:W2:Y:S04]  /*0e90*/  LDG.E R24, desc[UR10][R20.64] ;  /* 0x0000000a14187981 */ /* 0x000ea8000c1e1900 */
[----:B------:R-:W3:Y:S04]  /*0ea0*/  LDG.E R23, desc[UR10][R20.64+0x4] ;  /* 0x0000040a14177981 */ /* 0x000ee8000c1e1900 */
[----:B------:R-:W4:Y:S01]  /*0eb0*/  LDG.E R50, desc[UR10][R20.64+0x8] ;  /* 0x0000080a14327981 */ /* 0x000f22000c1e1900 */
[----:B------:R-:W-:Y:S05]  /*0ec0*/  YIELD ;  /* 0x0000000000007946 */ /* 0x000fea0003800000 */
[----:B------:R-:W-:Y:S01]  /*0ed0*/  BSSY.RECONVERGENT B1, `(.L_x_57) ;  /* 0x000002d000017945 */ /* 0x000fe20003800200 */
[----:B------:R-:W-:Y:S01]  /*0ee0*/  IMAD.MOV.U32 R25, RZ, RZ, R16 ;  /* 0x000000ffff197224 */ /* 0x000fe200078e0010 */
[----:B------:R-:W-:Y:S01]  /*0ef0*/  MOV R29, R14 ;  /* 0x0000000e001d7202 */ /* 0x000fe20000000f00 */
[----:B--2---:R-:W-:Y:S01]  /*0f00*/  FADD R24, -R5, R24 ;  /* 0x0000001805187221 */ /* 0x004fe20000000100 */
[----:B---3--:R-:W-:Y:S01]  /*0f10*/  FADD R52, -R6, R23 ;  /* 0x0000001706347221 */ /* 0x008fe20000000100 */
[----:B----4-:R-:W-:Y:S01]  /*0f20*/  FADD R50, -R7, R50 ;  /* 0x0000003207327221 */ /* 0x010fe20000000100 */
[----:B------:R-:W-:Y:S06]  /*0f30*/  @P2 BRA `(.L_x_58) ;  /* 0x0000000000982947 */ /* 0x000fec0003800000 */
[----:B------:R-:W-:Y:S01]  /*0f40*/  IMAD.MOV.U32 R27, RZ, RZ, RZ ;  /* 0x000000ffff1b7224 */ /* 0x000fe200078e00ff */
[----:B------:R-:W-:Y:S01]  /*0f50*/  UMOV UR4, URZ ;  /* 0x000000ff00047c82 */ /* 0x000fe20008000000 */
[----:B------:R-:W-:-:S07]  /*0f60*/  IMAD.MOV.U32 R25, RZ, RZ, RZ ;  /* 0x000000ffff197224 */ /* 0x000fce00078e00ff */
.L_x_59:
[----:B0-----:R-:W0:Y:S02]  /*0f70*/  LDC.64 R20, c[0x4][RZ] ;  /* 0x01000000ff147b82 */ /* 0x001e240000000a00 */
[----:B0-----:R-:W-:-:S05]  /*0f80*/  IMAD.WIDE.U32 R22, R25, 0x4, R20 ;  /* 0x0000000419167825 */ /* 0x001fca00078e0014 */
[----:B------:R-:W2:Y:S01]  /*0f90*/  LDG.E.CONSTANT R21, desc[UR10][R22.64] ;  /* 0x0000000a16157981 */ /* 0x000ea2000c1e9900 */
[C---:B------:R-:W-:Y:S02]  /*0fa0*/  IMAD R26, R25.reuse, 0x4, R1 ;  /* 0x00000004191a7824 */ /* 0x040fe400078e0201 */
[----:B------:R-:W-:-:S05]  /*0fb0*/  VIADD R25, R25, 0x1 ;  /* 0x0000000119197836 */ /* 0x000fca0000000000 */
[----:B------:R-:W-:Y:S01]  /*0fc0*/  ISETP.NE.AND P0, PT, R25, 0x6, PT ;  /* 0x000000061900780c */ /* 0x000fe20003f05270 */
[----:B--2---:R-:W-:-:S03]  /*0fd0*/  IMAD.WIDE.U32 R20, R21, R38, RZ ;  /* 0x0000002615147225 */ /* 0x004fc600078e00ff */
[----:B------:R-:W-:-:S04]  /*0fe0*/  IADD3 R29, P1, PT, R20, R27, RZ ;  /* 0x0000001b141d7210 */ /* 0x000fc80007f3e0ff */
[----:B------:R-:W-:Y:S01]  /*0ff0*/  IADD3.X R27, PT, PT, R21, UR4, RZ, P1, !PT ;  /* 0x00000004151b7c10 */ /* 0x000fe20008ffe4ff */
[----:B------:R0:W-:Y:S04]  /*1000*/  STL [R26], R29 ;  /* 0x0000001d1a007387 */ /* 0x0001e80000100800 */
[----:B------:R-:W-:Y:S05]  /*1010*/  @P0 BRA `(.L_x_59) ;  /* 0xfffffffc00d40947 */ /* 0x000fea000383ffff */
[----:B------:R-:W-:Y:S01]  /*1020*/  ISETP.NE.AND P0, PT, R39, RZ, PT ;  /* 0x000000ff2700720c */ /* 0x000fe20003f05270 */
[----:B------:R1:W-:Y:S04]  /*1030*/  STL [R1+0x18], R27 ;  /* 0x0000181b01007387 */ /* 0x0003e80000100800 */
[----:B0-----:R-:W2:Y:S04]  /*1040*/  LDL R26, [R11+0x18] ;  /* 0x000018000b1a7983 */ /* 0x001ea80000100800 */
[----:B------:R-:W2:Y:S04]  /*1050*/  LDL R20, [R11+0x14] ;  /* 0x000014000b147983 */ /* 0x000ea80000100800 */
[----:B------:R-:W3:Y:S01]  /*1060*/  @P0 LDL R21, [R11+0x10] ;  /* 0x000010000b150983 */ /* 0x000ee20000100800 */
[----:B------:R-:W-:Y:S01]  /*1070*/  UMOV UR4, 0x54442d19 ;  /* 0x54442d1900047882 */ /* 0x000fe20000000000 */
[----:B------:R-:W-:Y:S01]  /*1080*/  UMOV UR5, 0x3bf921fb ;  /* 0x3bf921fb00057882 */ /* 0x000fe20000000000 */
[----:B--2---:R-:W-:-:S02]  /*1090*/  @P0 SHF.L.W.U32.HI R26, R20, R39, R26 ;  /* 0x00000027141a0219 */ /* 0x004fc40000010e1a */
[----:B---3--:R-:W-:Y:S02]  /*10a0*/  @P0 SHF.L.W.U32.HI R20, R21, R39, R20 ;  /* 0x0000002715140219 */ /* 0x008fe40000010e14 */
[----:B------:R-:W-:Y:S02]  /*10b0*/  ISETP.GE.AND P0, PT, R8, RZ, PT ;  /* 0x000000ff0800720c */ /* 0x000fe40003f06270 */
[C-C-:B------:R-:W-:Y:S02]  /*10c0*/  SHF.L.W.U32.HI R25, R20.reuse, 0x2, R26.reuse ;  /* 0x0000000214197819 */ /* 0x140fe40000010e1a */
[----:B------:R-:W-:Y:S02]  /*10d0*/  SHF.L.U32 R20, R20, 0x2, RZ ;  /* 0x0000000214147819 */ /* 0x000fe400000006ff */
[----:B------:R-:W-:Y:S02]  /*10e0*/  SHF.R.S32.HI R21, RZ, 0x1f, R25 ;  /* 0x0000001fff157819 */ /* 0x000fe40000011419 */
[----:B------:R-:W-:-:S02]  /*10f0*/  SHF.R.U32.HI R26, RZ, 0x1e, R26 ;  /* 0x0000001eff1a7819 */ /* 0x000fc4000001161a */
[C---:B------:R-:W-:Y:S02]  /*1100*/  LOP3.LUT R20, R21.reuse, R20, RZ, 0x3c, !PT ;  /* 0x0000001415147212 */ /* 0x040fe400078e3cff */
[----:B------:R-:W-:Y:S02]  /*1110*/  LOP3.LUT R21, R21, R25, RZ, 0x3c, !PT ;  /* 0x0000001915157212 */ /* 0x000fe400078e3cff */
[C---:B-1----:R-:W-:Y:S02]  /*1120*/  LOP3.LUT R27, R25.reuse, R8, RZ, 0x3c, !PT ;  /* 0x00000008191b7212 */ /* 0x042fe400078e3cff */
[----:B------:R-:W-:Y:S02]  /*1130*/  LEA.HI R25, R25, R26, RZ, 0x1 ;  /* 0x0000001a19197211 */ /* 0x000fe400078f08ff */
[----:B------:R-:W0:Y:S01]  /*1140*/  I2F.F64.S64 R20, R20 ;  /* 0x0000001400147312 */ /* 0x000e220000301c00 */
[----:B------:R-:W-:Y:S02]  /*1150*/  ISETP.GE.AND P1, PT, R27, RZ, PT ;  /* 0x000000ff1b00720c */ /* 0x000fe40003f26270 */
[----:B------:R-:W-:Y:S01]  /*1160*/  @!P0 IMAD.MOV R25, RZ, RZ, -R25 ;  /* 0x000000ffff198224 */ /* 0x000fe200078e0a19 */
[----:B0-----:R-:W-:-:S10]  /*1170*/  DMUL R22, R20, UR4 ;  /* 0x0000000414167c28 */ /* 0x001fd40008000000 */
[----:B------:R-:W0:Y:S02]  /*1180*/  F2F.F32.F64 R22, R22 ;  /* 0x0000001600167310 */ /* 0x000e240000301000 */
[----:B0-----:R-:W-:-:S07]  /*1190*/  FSEL R29, -R22, R22, !P1 ;  /* 0x00000016161d7208 */ /* 0x001fce0004800100 */
.L_x_58:
[----:B------:R-:W-:Y:S05]  /*11a0*/  BSYNC.RECONVERGENT B1 ;  /* 0x0000000000017941 */ /* 0x000fea0003800200 */
.L_x_57:
[----:B------:R-:W-:Y:S02]  /*11b0*/  IMAD.MOV.U32 R26, RZ, RZ, 0x37cbac00 ;  /* 0x37cbac00ff1a7424 */ /* 0x000fe400078e00ff */
[----:B------:R-:W-:Y:S01]  /*11c0*/  FMUL R21, R29, R29 ;  /* 0x0000001d1d157220 */ /* 0x000fe20000400000 */
[----:B------:R-:W-:Y:S01]  /*11d0*/  LOP3.LUT R22, R25, 0x1, RZ, 0xc0, !PT ;  /* 0x0000000119167812 */ /* 0x000fe200078ec0ff */
[----:B------:R-:W-:Y:S01]  /*11e0*/  IMAD.MOV.U32 R27, RZ, RZ, 0x3c0885e4 ;  /* 0x3c0885e4ff1b7424 */ /* 0x000fe200078e00ff */
[----:B------:R-:W-:Y:S01]  /*11f0*/  MOV R28, 0x3e2aaaa8 ;  /* 0x3e2aaaa8001c7802 */ /* 0x000fe20000000f00 */
[----:B------:R-:W-:Y:S01]  /*1200*/  FFMA R20, R21, R26, -0.0013887860113754868507 ;  /* 0xbab607ed15147423 */ /* 0x000fe2000000001a */
[----:B------:R-:W-:Y:S01]  /*1210*/  ISETP.NE.U32.AND P0, PT, R22, 0x1, PT ;  /* 0x000000011600780c */ /* 0x000fe20003f05070 */
[----:B------:R-:W-:Y:S01]  /*1220*/  VIADD R23, R25, 0x1 ;  /* 0x0000000119177836 */ /* 0x000fe20000000000 */
[----:B------:R-:W-:Y:S01]  /*1230*/  BSSY.RECONVERGENT B1, `(.L_x_60) ;  /* 0x0000034000017945 */ /* 0x000fe20003800200 */
[----:B------:R-:W-:Y:S01]  /*1240*/  IMAD.MOV.U32 R25, RZ, RZ, R16 ;  /* 0x000000ffff197224 */ /* 0x000fe200078e0010 */
[----:B------:R-:W-:-:S02]  /*1250*/  FSEL R22, R20, -0.00019574658654164522886, P0 ;  /* 0xb94d415314167808 */ /* 0x000fc40000000000 */
[----:B------:R-:W-:Y:S02]  /*1260*/  FSEL R30, R27, 0.041666727513074874878, !P0 ;  /* 0x3d2aaabb1b1e7808 */ /* 0x000fe40004000000 */
[----:B------:R-:W-:Y:S02]  /*1270*/  LOP3.LUT P1, RZ, R23, 0x2, RZ, 0xc0, !PT ;  /* 0x0000000217ff7812 */ /* 0x000fe4000782c0ff */
[----:B------:R-:W-:Y:S01]  /*1280*/  FSEL R20, R29, 1, !P0 ;  /* 0x3f8000001d147808 */ /* 0x000fe20004000000 */
[C---:B------:R-:W-:Y:S01]  /*1290*/  FFMA R22, R21.reuse, R22, R30 ;  /* 0x0000001615167223 */ /* 0x040fe2000000001e */
[----:B------:R-:W-:Y:S01]  /*12a0*/  FSEL R23, -R28, -0.4999999701976776123, !P0 ;  /* 0xbeffffff1c177808 */ /* 0x000fe20004000100 */
[----:B------:R-:W-:Y:S02]  /*12b0*/  IMAD.MOV.U32 R29, RZ, RZ, R14 ;  /* 0x000000ffff1d7224 */ /* 0x000fe400078e000e */
[C---:B------:R-:W-:Y:S02]  /*12c0*/  FFMA R31, R21.reuse, R20, RZ ;  /* 0x00000014151f7223 */ /* 0x040fe400000000ff */
[----:B------:R-:W-:-:S04]  /*12d0*/  FFMA R22, R21, R22, R23 ;  /* 0x0000001615167223 */ /* 0x000fc80000000017 */
[----:B------:R-:W-:-:S04]  /*12e0*/  FFMA R31, R31, R22, R20 ;  /* 0x000000161f1f7223 */ /* 0x000fc80000000014 */
[----:B------:R-:W-:Y:S01]  /*12f0*/  @P1 FADD R31, RZ, -R31 ;  /* 0x8000001fff1f1221 */ /* 0x000fe20000000000 */
[----:B------:R-:W-:Y:S06]  /*1300*/  @P2 BRA `(.L_x_61) ;  /* 0x0000000000982947 */ /* 0x000fec0003800000 */
[----:B------:R-:W-:Y:S01]  /*1310*/  IMAD.MOV.U32 R29, RZ, RZ, RZ ;  /* 0x000000ffff1d7224 */ /* 0x000fe200078e00ff */
[----:B------:R-:W-:Y:S01]  /*1320*/  UMOV UR4, URZ ;  /* 0x000000ff00047c82 */ /* 0x000fe20008000000 */
[----:B------:R-:W-:-:S07]  /*1330*/  IMAD.MOV.U32 R25, RZ, RZ, RZ ;  /* 0x000000ffff197224 */ /* 0x000fce00078e00ff */
.L_x_62:
[----:B0-----:R-:W0:Y:S02]  /*1340*/  LDC.64 R20, c[0x4][RZ] ;  /* 0x01000000ff147b82 */ /* 0x001e240000000a00 */
[----:B0-----:R-:W-:-:S05]  /*1350*/  IMAD.WIDE.U32 R22, R25, 0x4, R20 ;  /* 0x0000000419167825 */ /* 0x001fca00078e0014 */
[----:B------:R-:W2:Y:S01]  /*1360*/  LDG.E.CONSTANT R21, desc[UR10][R22.64] ;  /* 0x0000000a16157981 */ /* 0x000ea2000c1e9900 */
[C---:B------:R-:W-:Y:S01]  /*1370*/  LEA R30, R25.reuse, R1, 0x2 ;  /* 0x00000001191e7211 */ /* 0x040fe200078e10ff */
        /* <DEDUP_REMOVED lines=14> */
[----:B------:R-:W-:-:S02]  /*1460*/  ISETP.GE.AND P1, PT, R8, RZ, PT ;  /* 0x000000ff0800720c */ /* 0x000fc40003f26270 */
[-C--:B--2---:R-:W-:Y:S02]  /*1470*/  @P0 SHF.L.W.U32.HI R30, R20, R39.reuse, R30 ;  /* 0x00000027141e0219 */ /* 0x084fe40000010e1e */
[----:B---3--:R-:W-:-:S04]  /*1480*/  @P0 SHF.L.W.U32.HI R20, R21, R39, R20 ;  /* 0x0000002715140219 */ /* 0x008fc80000010e14 */
[C-C-:B------:R-:W-:Y:S01]  /*1490*/  SHF.L.W.U32.HI R25, R20.reuse, 0x2, R30.reuse ;  /* 0x0000000214197819 */ /* 0x140fe20000010e1e */
[----:B------:R-:W-:Y:S01]  /*14a0*/  IMAD.SHL.U32 R20, R20, 0x4, RZ ;  /* 0x0000000414147824 */ /* 0x000fe200078e00ff */
[----:B------:R-:W-:Y:S02]  /*14b0*/  SHF.R.U32.HI R30, RZ, 0x1e, R30 ;  /* 0x0000001eff1e7819 */ /* 0x000fe4000001161e */
[----:B------:R-:W-:Y:S02]  /*14c0*/  SHF.R.S32.HI R21, RZ, 0x1f, R25 ;  /* 0x0000001fff157819 */ /* 0x000fe40000011419 */
[----:B-1----:R-:W-:Y:S02]  /*14d0*/  LOP3.LUT R29, R25, R8, RZ, 0x3c, !PT ;  /* 0x00000008191d7212 */ /* 0x002fe400078e3cff */
[C---:B------:R-:W-:Y:S02]  /*14e0*/  LOP3.LUT R20, R21.reuse, R20, RZ, 0x3c, !PT ;  /* 0x0000001415147212 */ /* 0x040fe400078e3cff */
[----:B------:R-:W-:-:S02]  /*14f0*/  LOP3.LUT R21, R21, R25, RZ, 0x3c, !PT ;  /* 0x0000001915157212 */ /* 0x000fc400078e3cff */
[----:B------:R-:W-:Y:S02]  /*1500*/  LEA.HI R25, R25, R30, RZ, 0x1 ;  /* 0x0000001e19197211 */ /* 0x000fe400078f08ff */
[----:B------:R-:W-:Y:S02]  /*1510*/  ISETP.GE.AND P0, PT, R29, RZ, PT ;  /* 0x000000ff1d00720c */ /* 0x000fe40003f06270 */
[----:B------:R-:W0:Y:S01]  /*1520*/  I2F.F64.S64 R20, R20 ;  /* 0x0000001400147312 */ /* 0x000e220000301c00 */
[----:B------:R-:W-:Y:S01]  /*1530*/  @!P1 IMAD.MOV R25, RZ, RZ, -R25 ;  /* 0x000000ffff199224 */ /* 0x000fe200078e0a19 */
[----:B0-----:R-:W-:-:S10]  /*1540*/  DMUL R22, R20, UR4 ;  /* 0x0000000414167c28 */ /* 0x001fd40008000000 */
[----:B------:R-:W0:Y:S02]  /*1550*/  F2F.F32.F64 R22, R22 ;  /* 0x0000001600167310 */ /* 0x000e240000301000 */
[----:B0-----:R-:W-:-:S07]  /*1560*/  FSEL R29, -R22, R22, !P0 ;  /* 0x00000016161d7208 */ /* 0x001fce0004000100 */
.L_x_61:
[----:B------:R-:W-:Y:S05]  /*1570*/  BSYNC.RECONVERGENT B1 ;  /* 0x0000000000017941 */ /* 0x000fea0003800200 */
.L_x_60:
[----:B------:R-:W-:Y:S01]  /*1580*/  FMUL R21, R29, R29 ;  /* 0x0000001d1d157220 */ /* 0x000fe20000400000 */
[C---:B------:R-:W-:Y:S01]  /*1590*/  LOP3.LUT R22, R25.reuse, 0x1, RZ, 0xc0, !PT ;  /* 0x0000000119167812 */ /* 0x040fe200078ec0ff */
[----:B------:R-:W-:Y:S01]  /*15a0*/  BSSY.RECONVERGENT B1, `(.L_x_63) ;  /* 0x0000038000017945 */ /* 0x000fe20003800200 */
[----:B------:R-:W-:Y:S01]  /*15b0*/  LOP3.LUT P1, RZ, R25, 0x2, RZ, 0xc0, !PT ;  /* 0x0000000219ff7812 */ /* 0x000fe2000782c0ff */
[----:B------:R-:W-:Y:S01]  /*15c0*/  FFMA R20, R21, R26, -0.0013887860113754868507 ;  /* 0xbab607ed15147423 */ /* 0x000fe2000000001a */
[----:B------:R-:W-:-:S04]  /*15d0*/  ISETP.NE.U32.AND P0, PT, R22, 0x1, PT ;  /* 0x000000011600780c */ /* 0x000fc80003f05070 */
[----:B------:R-:W-:Y:S02]  /*15e0*/  FSEL R22, R20, -0.00019574658654164522886, !P0 ;  /* 0xb94d415314167808 */ /* 0x000fe40004000000 */
[----:B------:R-:W-:Y:S02]  /*15f0*/  FSEL R30, R27, 0.041666727513074874878, P0 ;  /* 0x3d2aaabb1b1e7808 */ /* 0x000fe40000000000 */
[----:B------:R-:W-:Y:S01]  /*1600*/  FSEL R20, R29, 1, P0 ;  /* 0x3f8000001d147808 */ /* 0x000fe20000000000 */
[----:B------:R-:W-:Y:S01]  /*1610*/  IMAD.MOV.U32 R29, RZ, RZ, R16 ;  /* 0x000000ffff1d7224 */ /* 0x000fe200078e0010 */
[----:B------:R-:W-:Y:S01]  /*1620*/  FSEL R25, -R28, -0.4999999701976776123, P0 ;  /* 0xbeffffff1c197808 */ /* 0x000fe20000000100 */
[C---:B------:R-:W-:Y:S01]  /*1630*/  FFMA R22, R21.reuse, R22, R30 ;  /* 0x0000001615167223 */ /* 0x040fe2000000001e */
[----:B------:R-:W-:Y:S01]  /*1640*/  MOV R30, R14 ;  /* 0x0000000e001e7202 */ /* 0x000fe20000000f00 */
[C---:B------:R-:W-:Y:S02]  /*1650*/  FFMA R23, R21.reuse, R20, RZ ;  /* 0x0000001415177223 */ /* 0x040fe400000000ff */
[----:B------:R-:W-:-:S04]  /*1660*/  FFMA R22, R21, R22, R25 ;  /* 0x0000001615167223 */ /* 0x000fc80000000019 */
[----:B------:R-:W-:-:S04]  /*1670*/  FFMA R23, R23, R22, R20 ;  /* 0x0000001617177223 */ /* 0x000fc80000000014 */
[----:B------:R-:W-:-:S04]  /*1680*/  @P1 FADD R23, RZ, -R23 ;  /* 0x80000017ff171221 */ /* 0x000fc80000000000 */
[----:B------:R-:W-:-:S04]  /*1690*/  FMUL R25, R52, R23 ;  /* 0x0000001734197220 */ /* 0x000fc80000400000 */
[----:B------:R-:W-:Y:S01]  /*16a0*/  FFMA R25, R24, R31, R25 ;  /* 0x0000001f18197223 */ /* 0x000fe20000000019 */
[----:B------:R-:W-:Y:S06]  /*16b0*/  @P2 BRA `(.L_x_64) ;  /* 0x0000000000982947 */ /* 0x000fec0003800000 */
[----:B------:R-:W-:Y:S01]  /*16c0*/  IMAD.MOV.U32 R31, RZ, RZ, RZ ;  /* 0x000000ffff1f7224 */ /* 0x000fe200078e00ff */
[----:B------:R-:W-:Y:S01]  /*16d0*/  UMOV UR4, URZ ;  /* 0x000000ff00047c82 */ /* 0x000fe20008000000 */
[----:B------:R-:W-:-:S07]  /*16e0*/  IMAD.MOV.U32 R29, RZ, RZ, RZ ;  /* 0x000000ffff1d7224 */ /* 0x000fce00078e00ff */
.L_x_65:
        /* <DEDUP_REMOVED lines=21> */
[C-C-:B------:R-:W-:Y:S02]  /*1840*/  SHF.L.W.U32.HI R29, R20.reuse, 0x2, R30.reuse ;  /* 0x00000002141d7819 */ /* 0x140fe40000010e1e */
[----:B------:R-:W-:Y:S02]  /*1850*/  SHF.L.U32 R20, R20, 0x2, RZ ;  /* 0x0000000214147819 */ /* 0x000fe400000006ff */
[----:B------:R-:W-:Y:S02]  /*1860*/  SHF.R.S32.HI R21, RZ, 0x1f, R29 ;  /* 0x0000001fff157819 */ /* 0x000fe4000001141d */
[----:B------:R-:W-:Y:S02]  /*1870*/  SHF.R.U32.HI R30, RZ, 0x1e, R30 ;  /* 0x0000001eff1e7819 */ /* 0x000fe4000001161e */
[C---:B------:R-:W-:Y:S02]  /*1880*/  LOP3.LUT R20, R21.reuse, R20, RZ, 0x3c, !PT ;  /* 0x0000001415147212 */ /* 0x040fe400078e3cff */
[----:B------:R-:W-:-:S02]  /*1890*/  LOP3.LUT R21, R21, R29, RZ, 0x3c, !PT ;  /* 0x0000001d15157212 */ /* 0x000fc400078e3cff */
        /* <DEDUP_REMOVED lines=8> */
.L_x_64:
[----:B------:R-:W-:Y:S05]  /*1920*/  BSYNC.RECONVERGENT B1 ;  /* 0x0000000000017941 */ /* 0x000fea0003800200 */
.L_x_63:
[----:B------:R-:W-:Y:S01]  /*1930*/  FMUL R21, R30, R30 ;  /* 0x0000001e1e157220 */ /* 0x000fe20000400000 */
[C---:B------:R-:W-:Y:S01]  /*1940*/  LOP3.LUT R22, R29.reuse, 0x1, RZ, 0xc0, !PT ;  /* 0x000000011d167812 */ /* 0x040fe200078ec0ff */
[----:B------:R-:W-:Y:S01]  /*1950*/  BSSY.RECONVERGENT B1, `(.L_x_66) ;  /* 0x000003b000017945 */ /* 0x000fe20003800200 */
[----:B------:R-:W-:Y:S01]  /*1960*/  LOP3.LUT P1, RZ, R29, 0x2, RZ, 0xc0, !PT ;  /* 0x000000021dff7812 */ /* 0x000fe2000782c0ff */
[----:B------:R-:W-:Y:S01]  /*1970*/  FFMA R20, R21, R26, -0.0013887860113754868507 ;  /* 0xbab607ed15147423 */ /* 0x000fe2000000001a */
[----:B------:R-:W-:Y:S01]  /*1980*/  ISETP.NE.U32.AND P0, PT, R22, 0x1, PT ;  /* 0x000000011600780c */ /* 0x000fe20003f05070 */
[----:B------:R-:W-:-:S03]  /*1990*/  IMAD.MOV.U32 R29, RZ, RZ, R16 ;  /* 0x000000ffff1d7224 */ /* 0x000fc600078e0010 */
[----:B------:R-:W-:Y:S02]  /*19a0*/  FSEL R22, R20, -0.00019574658654164522886, !P0 ;  /* 0xb94d415314167808 */ /* 0x000fe40004000000 */
[----:B------:R-:W-:Y:S02]  /*19b0*/  FSEL R32, R27, 0.041666727513074874878, P0 ;  /* 0x3d2aaabb1b207808 */ /* 0x000fe40000000000 */
[----:B------:R-:W-:Y:S01]  /*19c0*/  FSEL R20, R30, 1, P0 ;  /* 0x3f8000001e147808 */ /* 0x000fe20000000000 */
[----:B------:R-:W-:Y:S01]  /*19d0*/  IMAD.MOV.U32 R30, RZ, RZ, R14 ;  /* 0x000000ffff1e7224 */ /* 0x000fe200078e000e */
[----:B------:R-:W-:Y:S01]  /*19e0*/  FSEL R23, -R28, -0.4999999701976776123, P0 ;  /* 0xbeffffff1c177808 */ /* 0x000fe20000000100 */
[C---:B------:R-:W-:Y:S02]  /*19f0*/  FFMA R22, R21.reuse, R22, R32 ;  /* 0x0000001615167223 */ /* 0x040fe40000000020 */
[C---:B------:R-:W-:Y:S02]  /*1a00*/  FFMA R31, R21.reuse, R20, RZ ;  /* 0x00000014151f7223 */ /* 0x040fe400000000ff */
[----:B------:R-:W-:-:S04]  /*1a10*/  FFMA R22, R21, R22, R23 ;  /* 0x0000001615167223 */ /* 0x000fc80000000017 */
[----:B------:R-:W-:-:S04]  /*1a20*/  FFMA R31, R31, R22, R20 ;  /* 0x000000161f1f7223 */ /* 0x000fc80000000014 */
[----:B------:R-:W-:Y:S01]  /*1a30*/  @P1 FADD R31, RZ, -R31 ;  /* 0x8000001fff1f1221 */ /* 0x000fe20000000000 */
[----:B------:R-:W-:Y:S06]  /*1a40*/  @P2 BRA `(.L_x_67) ;  /* 0x0000000000ac2947 */ /* 0x000fec0003800000 */
[----:B------:R-:W-:Y:S01]  /*1a50*/  IMAD.MOV.U32 R32, RZ, RZ, RZ ;  /* 0x000000ffff207224 */ /* 0x000fe200078e00ff */
[----:B------:R-:W-:Y:S01]  /*1a60*/  MOV R11, RZ ;  /* 0x000000ff000b7202 */ /* 0x000fe20000000f00 */
[----:B------:R-:W-:-:S06]  /*1a70*/  UMOV UR4, URZ ;  /* 0x000000ff00047c82 */ /* 0x000fcc0008000000 */
.L_x_68:
        /* <DEDUP_REMOVED lines=11> */
[----:B------:R-:W-:Y:S01]  /*1b30*/  SHF.R.U32.HI R11, RZ, 0x17, R8 ;  /* 0x00000017ff0b7819 */ /* 0x000fe20000011608 */
[----:B------:R1:W-:Y:S01]  /*1b40*/  STL [R1+0x18], R32 ;  /* 0x0000182001007387 */ /* 0x0003e20000100800 */
[----:B------:R-:W-:Y:S02]  /*1b50*/  ISETP.NE.AND P0, PT, R39, RZ, PT ;  /* 0x000000ff2700720c */ /* 0x000fe40003f05270 */
[----:B------:R-:W-:-:S05]  /*1b60*/  LOP3.LUT R11, R11, 0xe0, RZ, 0xc0, !PT ;  /* 0x000000e00b0b7812 */ /* 0x000fca00078ec0ff */
[----:B------:R-:W-:-:S05]  /*1b70*/  VIADD R11, R11, 0xffffff80 ;  /* 0xffffff800b0b7836 */ /* 0x000fca0000000000 */
[----:B0-----:R-:W-:-:S05]  /*1b80*/  SHF.R.U32.HI R20, RZ, 0x5, R11 ;  /* 0x00000005ff147819 */ /* 0x001fca000001160b */
[----:B------:R-:W-:-:S05]  /*1b90*/  IMAD R11, R20, -0x4, R1 ;  /* 0xfffffffc140b7824 */ /* 0x000fca00078e0201 */
[----:B------:R-:W2:Y:S04]  /*1ba0*/  LDL R30, [R11+0x18] ;  /* 0x000018000b1e7983 */ /* 0x000ea80000100800 */
        /* <DEDUP_REMOVED lines=14> */
[----:B------:R-:W-:Y:S02]  /*1c90*/  ISETP.GE.AND P0, PT, R32, RZ, PT ;  /* 0x000000ff2000720c */ /* 0x000fe40003f06270 */
[----:B------:R-:W-:Y:S02]  /*1ca0*/  LEA.HI R29, R29, R30, RZ, 0x1 ;  /* 0x0000001e1d1d7211 */ /* 0x000fe400078f08ff */
[----:B------:R-:W0:Y:S02]  /*1cb0*/  I2F.F64.S64 R20, R20 ;  /* 0x0000001400147312 */ /* 0x000e240000301c00 */
[----:B------:R-:W-:Y:S01]  /*1cc0*/  @!P1 IADD3 R29, PT, PT, -R29, RZ, RZ ;  /* 0x000000ff1d1d9210 */ /* 0x000fe20007ffe1ff */
[----:B0-----:R-:W-:-:S10]  /*1cd0*/  DMUL R22, R20, UR4 ;  /* 0x0000000414167c28 */ /* 0x001fd40008000000 */
[----:B------:R-:W0:Y:S02]  /*1ce0*/  F2F.F32.F64 R22, R22 ;  /* 0x0000001600167310 */ /* 0x000e240000301000 */
[----:B0-----:R-:W-:-:S07]  /*1cf0*/  FSEL R30, -R22, R22, !P0 ;  /* 0x00000016161e7208 */ /* 0x001fce0004000100 */
.L_x_67:
[----:B------:R-:W-:Y:S05]  /*1d00*/  BSYNC.RECONVERGENT B1 ;  /* 0x0000000000017941 */ /* 0x000fea0003800200 */
.L_x_66:
[----:B------:R-:W-:Y:S01]  /*1d10*/  FMUL R21, R30, R30 ;  /* 0x0000001e1e157220 */ /* 0x000fe20000400000 */
[----:B------:R-:W-:Y:S01]  /*1d20*/  LOP3.LUT R20, R29, 0x1, RZ, 0xc0, !PT ;  /* 0x000000011d147812 */ /* 0x000fe200078ec0ff */
[----:B------:R-:W-:Y:S01]  /*1d30*/  FMUL R31, R24, R31 ;  /* 0x0000001f181f7220 */ /* 0x000fe20000400000 */
[----:B------:R-:W-:Y:S01]  /*1d40*/  BSSY.RECONVERGENT B1, `(.L_x_69) ;  /* 0x00000ad000017945 */ /* 0x000fe20003800200 */
[----:B------:R-:W-:Y:S01]  /*1d50*/  FFMA R26, R21, R26, -0.0013887860113754868507 ;  /* 0xbab607ed151a7423 */ /* 0x000fe2000000001a */
[----:B------:R-:W-:Y:S01]  /*1d60*/  ISETP.NE.U32.AND P0, PT, R20, 0x1, PT ;  /* 0x000000011400780c */ /* 0x000fe20003f05070 */
[----:B------:R-:W-:-:S03]  /*1d70*/  VIADD R20, R29, 0x1 ;  /* 0x000000011d147836 */ /* 0x000fc60000000000 */
[----:B------:R-:W-:Y:S02]  /*1d80*/  FSEL R22, R27, 0.041666727513074874878, !P0 ;  /* 0x3d2aaabb1b167808 */ /* 0x000fe40004000000 */
[----:B------:R-:W-:Y:S02]  /*1d90*/  FSEL R26, R26, -0.00019574658654164522886, P0 ;  /* 0xb94d41531a1a7808 */ /* 0x000fe40000000000 */
[----:B------:R-:W-:Y:S02]  /*1da0*/  LOP3.LUT P1, RZ, R20, 0x2, RZ, 0xc0, !PT ;  /* 0x0000000214ff7812 */ /* 0x000fe4000782c0ff */
[----:B------:R-:W-:Y:S01]  /*1db0*/  FSEL R20, R30, 1, !P0 ;  /* 0x3f8000001e147808 */ /* 0x000fe20004000000 */
[----:B------:R-:W-:Y:S01]  /*1dc0*/  FFMA R22, R21, R26, R22 ;  /* 0x0000001a15167223 */ /* 0x000fe20000000016 */
[----:B------:R-:W-:-:S03]  /*1dd0*/  FSEL R27, -R28, -0.4999999701976776123, !P0 ;  /* 0xbeffffff1c1b7808 */ /* 0x000fc60004000100 */
[C---:B------:R-:W-:Y:S02]  /*1de0*/  FFMA R23, R21.reuse, R20, RZ ;  /* 0x0000001415177223 */ /* 0x040fe400000000ff */
[----:B------:R-:W-:Y:S01]  /*1df0*/  FFMA R22, R21, R22, R27 ;  /* 0x0000001615167223 */ /* 0x000fe2000000001b */
[----:B------:R-:W-:-:S03]  /*1e00*/  FMUL R21, R0, 0.5 ;  /* 0x3f00000000157820 */ /* 0x000fc60000400000 */
[----:B------:R-:W-:-:S04]  /*1e10*/  FFMA R23, R23, R22, R20 ;  /* 0x0000001617177223 */ /* 0x000fc80000000014 */
[----:B------:R-:W-:-:S04]  /*1e20*/  @P1 FADD R23, RZ, -R23 ;  /* 0x80000017ff171221 */ /* 0x000fc80000000000 */
[----:B------:R-:W-:-:S05]  /*1e30*/  FFMA R52, R52, R23, -R31 ;  /* 0x0000001734347223 */ /* 0x000fca000000081f */
[----:B------:R-:W-:-:S04]  /*1e40*/  FSETP.GEU.AND P0, PT, |R52|, R36, PT ;  /* 0x000000243400720b */ /* 0x000fc80003f0e200 */
[----:B------:R-:W-:-:S04]  /*1e50*/  FSETP.GEU.OR P0, PT, |R25|, R17, P0 ;  /* 0x000000111900720b */ /* 0x000fc8000070e600 */
[----:B------:R-:W-:-:S13]  /*1e60*/  FSETP.GEU.OR P0, PT, |R50|, R21, P0 ;  /* 0x000000153200720b */ /* 0x000fda000070e600 */
[----:B------:R-:W-:Y:S05]  /*1e70*/  @P0 BRA `(.L_x_70) ;  /* 0x0000000800640947 */ /* 0x000fea0003800000 */
[----:B------:R-:W0:Y:S01]  /*1e80*/  MUFU.RCP R21, R12 ;  /* 0x0000000c00157308 */ /* 0x000e220000001000 */
[----:B------:R-:W-:Y:S07]  /*1e90*/  BSSY.RECONVERGENT B2, `(.L_x_71) ;  /* 0x000000b000027945 */ /* 0x000fee0003800200 */
[----:B------:R-:W1:Y:S01]  /*1ea0*/  FCHK P0, R25, R12 ;  /* 0x0000000c19007302 */ /* 0x000e620000000000 */
[----:B0-----:R-:W-:-:S04]  /*1eb0*/  FFMA R20, -R12, R21, 1 ;  /* 0x3f8000000c147423 */ /* 0x001fc80000000115 */
[----:B------:R-:W-:-:S04]  /*1ec0*/  FFMA R20, R21, R20, R21 ;  /* 0x0000001415147223 */ /* 0x000fc80000000015 */
[----:B------:R-:W-:-:S04]  /*1ed0*/  FFMA R21, R25, R20, RZ ;  /* 0x0000001419157223 */ /* 0x000fc800000000ff */
[----:B------:R-:W-:-:S04]  /*1ee0*/  FFMA R34, -R12, R21, R25 ;  /* 0x000000150c227223 */ /* 0x000fc80000000119 */
[----:B------:R-:W-:Y:S01]  /*1ef0*/  FFMA R34, R20, R34, R21 ;  /* 0x0000002214227223 */ /* 0x000fe20000000015 */
[----:B-1----:R-:W-:Y:S06]  /*1f00*/  @!P0 BRA `(.L_x_72) ;  /* 0x00000000000c8947 */ /* 0x002fec0003800000 */
[----:B------:R-:W-:Y:S01]  /*1f10*/  IMAD.MOV.U32 R20, RZ, RZ, R12 ;  /* 0x000000ffff147224 */ /* 0x000fe200078e000c */
[----:B------:R-:W-:-:S07]  /*1f20*/  MOV R22, 0x1f40 ;  /* 0x00001f4000167802 */ /* 0x000fce0000000f00 */
[----:B------:R-:W-:Y:S05]  /*1f30*/  CALL.REL.NOINC `($__internal_1_$__cuda_sm3x_div_rn_noftz_f32_slowpath) ;  /* 0x0000001400ac7944 */ /* 0x000fea0003c00000 */
.L_x_72:
[----:B------:R-:W-:Y:S05]  /*1f40*/  BSYNC.RECONVERGENT B2 ;  /* 0x0000000000027941 */ /* 0x000fea0003800200 */
.L_x_71:
[----:B------:R-:W0:Y:S01]  /*1f50*/  F2F.F64.F32 R20, R25 ;  /* 0x0000001900147310 */ /* 0x000e220000201800 */
[----:B------:R-:W-:Y:S01]  /*1f60*/  IMAD.MOV.U32 R28, RZ, RZ, 0x1 ;  /* 0x00000001ff1c7424 */ /* 0x000fe200078e00ff */
[----:B------:R-:W-:Y:S06]  /*1f70*/  BSSY.RECONVERGENT B2, `(.L_x_73) ;  /* 0x0000019000027945 */ /* 0x000fec0003800200 */
[----:B------:R-:W1:Y:S08]  /*1f80*/  F2F.F64.F32 R22, |R25| ;  /* 0x4000001900167310 */ /* 0x000e700000201800 */
[----:B0-----:R-:W0:Y:S01]  /*1f90*/  MUFU.RCP64H R29, R21 ;  /* 0x00000015001d7308 */ /* 0x001e220000001800 */
[----:B-1----:R-:W-:-:S07]  /*1fa0*/  DMUL R22, R22, 0.5 ;  /* 0x3fe0000016167828 */ /* 0x002fce0000000000 */
[----:B------:R-:W1:Y:S01]  /*1fb0*/  F2F.F64.F32 R34, R34 ;  /* 0x0000002200227310 */ /* 0x000e620000201800 */
[----:B0-----:R-:W-:Y:S02]  /*1fc0*/  DFMA R26, -R20, R28, 1 ;  /* 0x3ff00000141a742b */ /* 0x001fe4000000011c */
[----:B------:R-:W-:-:S06]  /*1fd0*/  FSETP.GEU.AND P1, PT, |R23|, 6.5827683646048100446e-37, PT ;  /* 0x036000001700780b */ /* 0x000fcc0003f2e200 */
[----:B------:R-:W-:-:S08]  /*1fe0*/  DFMA R26, R26, R26, R26 ;  /* 0x0000001a1a1a722b */ /* 0x000fd0000000001a */
[----:B------:R-:W-:-:S08]  /*1ff0*/  DFMA R26, R28, R26, R28 ;  /* 0x0000001a1c1a722b */ /* 0x000fd0000000001c */
[----:B------:R-:W-:-:S08]  /*2000*/  DFMA R30, -R20, R26, 1 ;  /* 0x3ff00000141e742b */ /* 0x000fd0000000011a */
[----:B------:R-:W-:-:S08]  /*2010*/  DFMA R30, R26, R30, R26 ;  /* 0x0000001e1a1e722b */ /* 0x000fd0000000001a */
[----:B------:R-:W-:-:S08]  /*2020*/  DMUL R28, R22, R30 ;  /* 0x0000001e161c7228 */ /* 0x000fd00000000000 */
[----:B------:R-:W-:-:S08]  /*2030*/  DFMA R26, -R20, R28, R22 ;  /* 0x0000001c141a722b */ /* 0x000fd00000000116 */
[----:B------:R-:W-:-:S10]  /*2040*/  DFMA R26, R30, R26, R28 ;  /* 0x0000001a1e1a722b */ /* 0x000fd4000000001c */
[----:B------:R-:W-:-:S05]  /*2050*/  FFMA R24, RZ, R21, R27 ;  /* 0x00000015ff187223 */ /* 0x000fca000000001b */
[----:B------:R-:W-:-:S13]  /*2060*/  FSETP.GT.AND P0, PT, |R24|, 1.469367938527859385e-39, PT ;  /* 0x001000001800780b */ /* 0x000fda0003f04200 */
[----:B-1----:R-:W-:Y:S05]  /*2070*/  @P0 BRA P1, `(.L_x_74) ;  /* 0x0000000000200947 */ /* 0x002fea0000800000 */
[----:B------:R-:W-:Y:S01]  /*2080*/  IMAD.MOV.U32 R24, RZ, RZ, R22 ;  /* 0x000000ffff187224 */ /* 0x000fe200078e0016 */
[----:B------:R-:W-:Y:S01]  /*2090*/  MOV R25, R23 ;  /* 0x0000001700197202 */ /* 0x000fe20000000f00 */
[----:B------:R-:W-:Y:S01]  /*20a0*/  IMAD.MOV.U32 R22, RZ, RZ, R20 ;  /* 0x000000ffff167224 */ /* 0x000fe200078e0014 */
[----:B------:R-:W-:Y:S01]  /*20b0*/  MOV R44, 0x20e0 ;  /* 0x000020e0002c7802 */ /* 0x000fe20000000f00 */
[----:B------:R-:W-:-:S07]  /*20c0*/  IMAD.MOV.U32 R23, RZ, RZ, R21 ;  /* 0x000000ffff177224 */ /* 0x000fce00078e0015 */
[----:B------:R-:W-:Y:S05]  /*20d0*/  CALL.REL.NOINC `($__internal_0_$__cuda_sm20_div_rn_f64_full) ;  /* 0x0000000c00d47944 */ /* 0x000fea0003c00000 */
[----:B------:R-:W-:Y:S02]  /*20e0*/  IMAD.MOV.U32 R26, RZ, RZ, R24 ;  /* 0x000000ffff1a7224 */ /* 0x000fe400078e0018 */
[----:B------:R-:W-:-:S07]  /*20f0*/  IMAD.MOV.U32 R27, RZ, RZ, R25 ;  /* 0x000000ffff1b7224 */ /* 0x000fce00078e0019 */
.L_x_74:
[----:B------:R-:W-:Y:S05]  /*2100*/  BSYNC.RECONVERGENT B2 ;  /* 0x0000000000027941 */ /* 0x000fea0003800200 */
.L_x_73:
[----:B------:R-:W-:Y:S01]  /*2110*/  DADD R20, R34, R26 ;  /* 0x0000000022147229 */ /* 0x000fe2000000001a */
[----:B------:R-:W0:Y:S01]  /*2120*/  MUFU.RCP R22, R13 ;  /* 0x0000000d00167308 */ /* 0x000e220000001000 */
[----:B------:R-:W-:Y:S06]  /*2130*/  BSSY.RECONVERGENT B2, `(.L_x_75) ;  /* 0x000000f000027945 */ /* 0x000fec0003800200 */
[----:B------:R-:W-:Y:S01]  /*2140*/  DADD R20, R20, 1.1920928955078125e-07 ;  /* 0x3e80000014147429 */ /* 0x000fe20000000000 */
[----:B------:R-:W1:Y:S09]  /*2150*/  FCHK P0, R52, R13 ;  /* 0x0000000d34007302 */ /* 0x000e720000000000 */
[----:B------:R-:W2:Y:S01]  /*2160*/  F2F.F32.F64 R20, R20 ;  /* 0x0000001400147310 */ /* 0x000ea20000301000 */
[----:B0-----:R-:W-:-:S04]  /*2170*/  FFMA R23, -R13, R22, 1 ;  /* 0x3f8000000d177423 */ /* 0x001fc80000000116 */
[----:B------:R-:W-:-:S04]  /*2180*/  FFMA R23, R22, R23, R22 ;  /* 0x0000001716177223 */ /* 0x000fc80000000016 */
[----:B------:R-:W-:-:S04]  /*2190*/  FFMA R34, R52, R23, RZ ;  /* 0x0000001734227223 */ /* 0x000fc800000000ff */
[----:B------:R-:W-:Y:S01]  /*21a0*/  FFMA R22, -R13, R34, R52 ;  /* 0x000000220d167223 */ /* 0x000fe20000000134 */
[----:B--2---:R0:W2:Y:S03]  /*21b0*/  F2I.TRUNC.NTZ R41, R20 ;  /* 0x0000001400297305 */ /* 0x0040a6000020f100 */
[----:B------:R-:W-:Y:S01]  /*21c0*/  FFMA R34, R23, R22, R34 ;  /* 0x0000001617227223 */ /* 0x000fe20000000022 */
[----:B-1----:R-:W-:Y:S06]  /*21d0*/  @!P0 BRA `(.L_x_76) ;  /* 0x0000000000108947 */ /* 0x002fec0003800000 */
[----:B------:R-:W-:Y:S01]  /*21e0*/  MOV R25, R52 ;  /* 0x0000003400197202 */ /* 0x000fe20000000f00 */
[----:B0-----:R-:W-:Y:S01]  /*21f0*/  IMAD.MOV.U32 R20, RZ, RZ, R13 ;  /* 0x000000ffff147224 */ /* 0x001fe200078e000d */
[----:B------:R-:W-:-:S07]  /*2200*/  MOV R22, 0x2220 ;  /* 0x0000222000167802 */ /* 0x000fce0000000f00 */
[----:B--2---:R-:W-:Y:S05]  /*2210*/  CALL.REL.NOINC `($__internal_1_$__cuda_sm3x_div_rn_noftz_f32_slowpath) ;  /* 0x0000001000f47944 */ /* 0x004fea0003c00000 */
.L_x_76:
[----:B------:R-:W-:Y:S05]  /*2220*/  BSYNC.RECONVERGENT B2 ;  /* 0x0000000000027941 */ /* 0x000fea0003800200 */
.L_x_75:
[----:B0-----:R-:W0:Y:S01]  /*2230*/  F2F.F64.F32 R20, R52 ;  /* 0x0000003400147310 */ /* 0x001e220000201800 */
        /* <DEDUP_REMOVED lines=23> */
[----:B--2---:R-:W-:Y:S05]  /*23b0*/  CALL.REL.NOINC `($__internal_0_$__cuda_sm20_div_rn_f64_full) ;  /* 0x0000000c001c7944 */ /* 0x004fea0003c00000 */
.L_x_78:
[----:B------:R-:W-:Y:S05]  /*23c0*/  BSYNC.RECONVERGENT B2 ;  /* 0x0000000000027941 */ /* 0x000fea0003800200 */
.L_x_77:
[----:B------:R-:W-:Y:S01]  /*23d0*/  DADD R20, R34, R24 ;  /* 0x0000000022147229 */ /* 0x000fe20000000018 */
[----:B------:R-:W0:Y:S01]  /*23e0*/  MUFU.RCP R22, R15 ;  /* 0x0000000f00167308 */ /* 0x000e220000001000 */
[----:B------:R-:W-:Y:S06]  /*23f0*/  BSSY.RECONVERGENT B2, `(.L_x_79) ;  /* 0x000000f000027945 */ /* 0x000fec0003800200 */
[----:B------:R-:W-:Y:S01]  /*2400*/  DADD R20, R20, 1.1920928955078125e-07 ;  /* 0x3e80000014147429 */ /* 0x000fe20000000000 */
[----:B------:R-:W1:Y:S09]  /*2410*/  FCHK P0, R50, R15 ;  /* 0x0000000f32007302 */ /* 0x000e720000000000 */
[----:B------:R-:W3:Y:S01]  /*2420*/  F2F.F32.F64 R20, R20 ;  /* 0x0000001400147310 */ /* 0x000ee20000301000 */
[----:B0-----:R-:W-:-:S04]  /*2430*/  FFMA R23, -R15, R22, 1 ;  /* 0x3f8000000f177423 */ /* 0x001fc80000000116 */
[----:B------:R-:W-:-:S04]  /*2440*/  FFMA R23, R22, R23, R22 ;  /* 0x0000001716177223 */ /* 0x000fc80000000016 */
[----:B------:R-:W-:-:S04]  /*2450*/  FFMA R34, R50, R23, RZ ;  /* 0x0000001732227223 */ /* 0x000fc800000000ff */
[----:B------:R-:W-:Y:S01]  /*2460*/  FFMA R22, -R15, R34, R50 ;  /* 0x000000220f167223 */ /* 0x000fe20000000132 */
[----:B---3--:R0:W3:Y:S03]  /*2470*/  F2I.TRUNC.NTZ R43, R20 ;  /* 0x00000014002b7305 */ /* 0x0080e6000020f100 */
[----:B------:R-:W-:Y:S01]  /*2480*/  FFMA R34, R23, R22, R34 ;  /* 0x0000001617227223 */ /* 0x000fe20000000022 */
[----:B-1----:R-:W-:Y:S06]  /*2490*/  @!P0 BRA `(.L_x_80) ;  /* 0x0000000000108947 */ /* 0x002fec0003800000 */
[----:B------:R-:W-:Y:S01]  /*24a0*/  IMAD.MOV.U32 R25, RZ, RZ, R50 ;  /* 0x000000ffff197224 */ /* 0x000fe200078e0032 */
[----:B------:R-:W-:Y:S01]  /*24b0*/  MOV R22, 0x24e0 ;  /* 0x000024e000167802 */ /* 0x000fe20000000f00 */
[----:B0-----:R-:W-:-:S07]  /*24c0*/  IMAD.MOV.U32 R20, RZ, RZ, R15 ;  /* 0x000000ffff147224 */ /* 0x001fce00078e000f */
[----:B--23--:R-:W-:Y:S05]  /*24d0*/  CALL.REL.NOINC `($__internal_1_$__cuda_sm3x_div_rn_noftz_f32_slowpath) ;  /* 0x0000001000447944 */ /* 0x00cfea0003c00000 */
.L_x_80:
[----:B------:R-:W-:Y:S05]  /*24e0*/  BSYNC.RECONVERGENT B2 ;  /* 0x0000000000027941 */ /* 0x000fea0003800200 */
.L_x_79:
        /* <DEDUP_REMOVED lines=19> */
[----:B------:R-:W-:Y:S01]  /*2620*/  MOV R24, R22 ;  /* 0x0000001600187202 */ /* 0x000fe20000000f00 */
[----:B------:R-:W-:Y:S01]  /*2630*/  IMAD.MOV.U32 R25, RZ, RZ, R23 ;  /* 0x000000ffff197224 */ /* 0x000fe200078e0017 */
[----:B------:R-:W-:Y:S01]  /*2640*/  MOV R44, 0x2680 ;  /* 0x00002680002c7802 */ /* 0x000fe20000000f00 */
[----:B------:R-:W-:Y:S02]  /*2650*/  IMAD.MOV.U32 R22, RZ, RZ, R20 ;  /* 0x000000ffff167224 */ /* 0x000fe400078e0014 */
[----:B------:R-:W-:-:S07]  /*2660*/  IMAD.MOV.U32 R23, RZ, RZ, R21 ;  /* 0x000000ffff177224 */ /* 0x000fce00078e0015 */
[----:B--23--:R-:W-:Y:S05]  /*2670*/  CALL.REL.NOINC `($__internal_0_$__cuda_sm20_div_rn_f64_full) ;  /* 0x00000008006c7944 */ /* 0x00cfea0003c00000 */
.L_x_82:
[----:B------:R-:W-:Y:S05]  /*2680*/  BSYNC.RECONVERGENT B2 ;  /* 0x0000000000027941 */ /* 0x000fea0003800200 */
.L_x_81:
[----:B------:R-:W-:Y:S01]  /*2690*/  DADD R24, R34, R24 ;  /* 0x0000000022187229 */ /* 0x000fe20000000018 */
[----:B------:R-:W0:Y:S01]  /*26a0*/  LDC.64 R20, c[0x0][0x390] ;  /* 0x0000e400ff147b82 */ /* 0x000e220000000a00 */
[--C-:B------:R-:W-:Y:S01]  /*26b0*/  IMAD R27, R4, R3, R40.reuse ;  /* 0x00000003041b7224 */ /* 0x100fe200078e0228 */
[----:B--2---:R-:W-:Y:S01]  /*26c0*/  IADD3 R41, PT, PT, R41, R40, RZ ;  /* 0x0000002829297210 */ /* 0x004fe20007ffe0ff */
[----:B---3--:R-:W-:-:S04]  /*26d0*/  IMAD.IADD R43, R43, 0x1, R40 ;  /* 0x000000012b2b7824 */ /* 0x008fc800078e0228 */
[----:B------:R-:W-:Y:S01]  /*26e0*/  DADD R24, R24, 1.1920928955078125e-07 ;  /* 0x3e80000018187429 */ /* 0x000fe20000000000 */
[----:B------:R-:W1:Y:S09]  /*26f0*/  LDC.64 R22, c[0x0][0x3e0] ;  /* 0x0000f800ff167b82 */ /* 0x000e720000000a00 */
[----:B------:R-:W2:Y:S08]  /*2700*/  F2F.F32.F64 R24, R24 ;  /* 0x0000001800187310 */ /* 0x000eb00000301000 */
[----:B--2---:R-:W2:Y:S02]  /*2710*/  F2I.TRUNC.NTZ R26, R24 ;  /* 0x00000018001a7305 */ /* 0x004ea4000020f100 */
[----:B--2---:R-:W-:-:S04]  /*2720*/  IMAD.IADD R26, R26, 0x1, R27 ;  /* 0x000000011a1a7824 */ /* 0x004fc800078e021b */
[----:B------:R-:W-:-:S04]  /*2730*/  IMAD R26, R2, R41, R26 ;  /* 0x00000029021a7224 */ /* 0x000fc800078e021a */
[----:B0-----:R-:W-:-:S04]  /*2740*/  IMAD R20, R43, R20, R26 ;  /* 0x000000142b147224 */ /* 0x001fc800078e021a */
[----:B-1----:R-:W-:-:S05]  /*2750*/  IMAD.WIDE R22, R20, 0x4, R22 ;  /* 0x0000000414167825 */ /* 0x002fca00078e0216 */
[----:B------:R-:W2:Y:S02]  /*2760*/  LDG.E R26, desc[UR10][R22.64] ;  /* 0x0000000a161a7981 */ /* 0x000ea4000c1e1900 */
[----:B--2---:R-:W-:-:S13]  /*2770*/  ISETP.GE.AND P0, PT, R26, R21, PT ;  /* 0x000000151a00720c */ /* 0x004fda0003f06270 */
[----:B------:R-:W-:Y:S05]  /*2780*/  @P0 BRA `(.L_x_70) ;  /* 0x0000000000200947 */ /* 0x000fea0003800000 */
[----:B------:R-:W0:Y:S01]  /*2790*/  LDC.64 R24, c[0x0][0x3d8] ;  /* 0x0000f600ff187b82 */ /* 0x000e220000000a00 */
[----:B------:R-:W-:Y:S02]  /*27a0*/  IMAD R21, R20, R21, R26 ;  /* 0x0000001514157224 */ /* 0x000fe400078e021a */
[----:B------:R-:W-:Y:S02]  /*27b0*/  IMAD.IADD R27, R42, 0x1, R37 ;  /* 0x000000012a1b7824 */ /* 0x000fe400078e0225 */
[----:B0-----:R-:W-:-:S04]  /*27c0*/  IMAD.WIDE R24, R21, 0x4, R24 ;  /* 0x0000000415187825 */ /* 0x001fc800078e0218 */
[----:B------:R-:W-:Y:S01]  /*27d0*/  IMAD.MOV.U32 R21, RZ, RZ, 0x1 ;  /* 0x00000001ff157424 */ /* 0x000fe200078e00ff */
[----:B------:R0:W-:Y:S04]  /*27e0*/  STG.E desc[UR10][R24.64], R27 ;  /* 0x0000001b18007986 */ /* 0x0001e8000c10190a */
[----:B------:R0:W-:Y:S04]  /*27f0*/  REDG.E.ADD.STRONG.GPU desc[UR10][R22.64], R21 ;  /* 0x000000151600798e */ /* 0x0001e8000c12e10a */
[----:B------:R0:W5:Y:S02]  /*2800*/  LDG.E R10, desc[UR10][R18.64] ;  /* 0x0000000a120a7981 */ /* 0x000164000c1e1900 */
.L_x_70:
[----:B------:R-:W-:Y:S05]  /*2810*/  BSYNC.RECONVERGENT B1 ;  /* 0x0000000000017941 */ /* 0x000fea0003800200 */
.L_x_69:
[----:B------:R-:W-:-:S05]  /*2820*/  VIADD R37, R37, 0x1 ;  /* 0x0000000125257836 */ /* 0x000fca0000000000 */
[----:B-----5:R-:W-:-:S13]  /*2830*/  ISETP.GE.AND P0, PT, R37, R10, PT ;  /* 0x0000000a2500720c */ /* 0x020fda0003f06270 */
[----:B------:R-:W-:Y:S05]  /*2840*/  @!P0 BRA `(.L_x_83) ;  /* 0xffffffe400748947 */ /* 0x000fea000383ffff */
.L_x_50:
[----:B------:R-:W-:Y:S05]  /*2850*/  BSYNC B0 ;  /* 0x0000000000007941 */ /* 0x000fea0003800000 */
.L_x_49:
[----:B------:R-:W-:-:S13]  /*2860*/  ISETP.GE.AND P0, PT, R4, 0x1, PT ;  /* 0x000000010400780c */ /* 0x000fda0003f06270 */
[----:B------:R-:W-:Y:S05]  /*2870*/  @!P0 EXIT ;  /* 0x000000000000894d */ /* 0x000fea0003800000 */
[----:B-----5:R-:W1:Y:S01]  /*2880*/  LDC.64 R6, c[0x0][0x3d8] ;  /* 0x0000f600ff067b82 */ /* 0x020e620000000a00 */
[----:B------:R-:W-:Y:S01]  /*2890*/  IMAD R10, R4, R3, RZ ;  /* 0x00000003040a7224 */ /* 0x000fe200078e02ff */
[----:B------:R-:W-:Y:S02]  /*28a0*/  MOV R5, RZ ;  /* 0x000000ff00057202 */ /* 0x000fe40000000f00 */
[----:B-1----:R-:W-:-:S05]  /*28b0*/  IADD3 R2, P0, PT, R6, 0x8, RZ ;  /* 0x0000000806027810 */ /* 0x002fca0007f1e0ff */
[----:B------:R-:W-:-:S08]  /*28c0*/  IMAD.X R3, RZ, RZ, R7, P0 ;  /* 0x000000ffff037224 */ /* 0x000fd000000e0607 */
.L_x_93:
[----:B0123--:R-:W1:Y:S01]  /*28d0*/  LDC.64 R6, c[0x0][0x3e0] ;  /* 0x0000f800ff067b82 */ /* 0x00fe620000000a00 */
[----:B------:R-:W-:Y:S01]  /*28e0*/  IMAD.IADD R0, R10, 0x1, R5 ;  /* 0x000000010a007824 */ /* 0x000fe200078e0205 */
[----:B------:R-:W2:Y:S03]  /*28f0*/  LDCU UR4, c[0x0][0x388] ;  /* 0x00007100ff0477ac */ /* 0x000ea60008000800 */
[----:B-1----:R-:W-:-:S05]  /*2900*/  IMAD.WIDE R6, R0, 0x4, R6 ;  /* 0x0000000400067825 */ /* 0x002fca00078e0206 */
[----:B------:R-:W2:Y:S01]  /*2910*/  LDG.E R11, desc[UR10][R6.64] ;  /* 0x0000000a060b7981 */ /* 0x000ea2000c1e1900 */
[----:B------:R-:W-:Y:S01]  /*2920*/  VIADD R5, R5, 0x1 ;  /* 0x0000000105057836 */ /* 0x000fe20000000000 */
[----:B------:R-:W-:Y:S04]  /*2930*/  BSSY.RECONVERGENT B0, `(.L_x_84) ;  /* 0x000006d000007945 */ /* 0x000fe80003800200 */
[----:B------:R-:W-:Y:S02]  /*2940*/  ISETP.NE.AND P0, PT, R5, R4, PT ;  /* 0x000000040500720c */ /* 0x000fe40003f05270 */
[----:B--2---:R-:W-:-:S04]  /*2950*/  VIMNMX R8, PT, PT, R11, UR4, PT ;  /* 0x000000040b087c48 */ /* 0x004fc8000bfe0100 */
[----:B------:R-:W-:-:S13]  /*2960*/  ISETP.GE.AND P1, PT, R8, 0x1, PT ;  /* 0x000000010800780c */ /* 0x000fda0003f26270 */
[----:B------:R-:W-:Y:S05]  /*2970*/  @!P1 BRA `(.L_x_85) ;  /* 0x0000000400a09947 */ /* 0x000fea0003800000 */
[----:B------:R-:W1:Y:S01]  /*2980*/  LDCU UR4, c[0x0][0x394] ;  /* 0x00007280ff0477ac */ /* 0x000e620008000800 */
[C---:B------:R-:W-:Y:S01]  /*2990*/  LOP3.LUT R12, R11.reuse, 0x7ffffffc, RZ, 0xc0, !PT ;  /* 0x7ffffffc0b0c7812 */ /* 0x040fe200078ec0ff */
[----:B------:R-:W-:Y:S01]  /*29a0*/  IMAD.MOV.U32 R13, RZ, RZ, RZ ;  /* 0x000000ffff0d7224 */ /* 0x000fe200078e00ff */
[----:B------:R-:W-:Y:S02]  /*29b0*/  LOP3.LUT R28, R11, 0x3, RZ, 0xc0, !PT ;  /* 0x000000030b1c7812 */ /* 0x000fe400078ec0ff */
[----:B------:R-:W-:Y:S01]  /*29c0*/  IADD3 R15, PT, PT, -R12, RZ, RZ ;  /* 0x000000ff0c0f7210 */ /* 0x000fe20007ffe1ff */
[----:B-1----:R-:W-:-:S07]  /*29d0*/  IMAD R14, R0, UR4, RZ ;  /* 0x00000004000e7c24 */ /* 0x002fce000f8e02ff */
.L_x_92:
[----:B-1----:R-:W1:Y:S01]  /*29e0*/  LDCU UR4, c[0x0][0x388] ;  /* 0x00007100ff0477ac */ /* 0x002e620008000800 */
[----:B0-23--:R-:W2:Y:S01]  /*29f0*/  LDC.64 R6, c[0x0][0x3e8] ;  /* 0x0000fa00ff067b82 */ /* 0x00dea20000000a00 */
[----:B------:R-:W-:Y:S01]  /*2a00*/  ISETP.GE.U32.AND P1, PT, R11, 0x4, PT ;  /* 0x000000040b00780c */ /* 0x000fe20003f26070 */
[----:B------:R-:W-:Y:S01]  /*2a10*/  BSSY.RECONVERGENT B1, `(.L_x_86) ;  /* 0x0000037000017945 */ /* 0x000fe20003800200 */
[----:B0-----:R-:W-:-:S05]  /*2a20*/  IMAD.MOV.U32 R19, RZ, RZ, RZ ;  /* 0x000000ffff137224 */ /* 0x001fca00078e00ff */
[----:B------:R-:W0:Y:S01]  /*2a30*/  LDC.64 R8, c[0x0][0x3f0] ;  /* 0x0000fc00ff087b82 */ /* 0x000e220000000a00 */
[----:B-1----:R-:W-:-:S04]  /*2a40*/  IMAD.U32 R16, RZ, RZ, UR4 ;  /* 0x00000004ff107e24 */ /* 0x002fc8000f8e00ff */
[----:B------:R-:W-:-:S04]  /*2a50*/  IMAD R17, R0, R16, R13 ;  /* 0x0000001000117224 */ /* 0x000fc800078e020d */
[----:B--2---:R-:W-:-:S04]  /*2a60*/  IMAD.WIDE R6, R17, 0x4, R6 ;  /* 0x0000000411067825 */ /* 0x004fc800078e0206 */
[----:B0-----:R-:W-:-:S04]  /*2a70*/  IMAD.WIDE R8, R17, 0x4, R8 ;  /* 0x0000000411087825 */ /* 0x001fc800078e0208 */
[----:B------:R-:W-:Y:S01]  /*2a80*/  IMAD.MOV.U32 R17, RZ, RZ, -0x319194d8 ;  /* 0xce6e6b28ff117424 */ /* 0x000fe200078e00ff */
[----:B------:R-:W-:Y:S06]  /*2a90*/  @!P1 BRA `(.L_x_87) ;  /* 0x0000000000b89947 */ /* 0x000fec0003800000 */
[----:B------:R-:W-:Y:S01]  /*2aa0*/  HFMA2 R17, -RZ, RZ, -25.71875, 3664 ;  /* 0xce6e6b28ff117431 */ /* 0x000fe200000001ff */
[----:B------:R-:W-:Y:S01]  /*2ab0*/  BSSY.RECONVERGENT B2, `(.L_x_88) ;  /* 0x000002b000027945 */ /* 0x000fe20003800200 */
[----:B------:R-:W-:Y:S02]  /*2ac0*/  IMAD.MOV.U32 R27, RZ, RZ, R14 ;  /* 0x000000ffff1b7224 */ /* 0x000fe400078e000e */
[----:B------:R-:W-:-:S07]  /*2ad0*/  IMAD.MOV.U32 R26, RZ, RZ, R15 ;  /* 0x000000ffff1a7224 */ /* 0x000fce00078e000f */
.L_x_89:
[----:B------:R-:W-:Y:S01]  /*2ae0*/  IMAD.WIDE R20, R27, 0x4, R2 ;  /* 0x000000041b147825 */ /* 0x000fe200078e0202 */
[----:B------:R-:W0:Y:S01]  /*2af0*/  LDCU UR4, c[0x0][0x388] ;  /* 0x00007100ff0477ac */ /* 0x000e220008000800 */
[----:B--2---:R-:W1:Y:S03]  /*2b00*/  LDC.64 R18, c[0x0][0x3a8] ;  /* 0x0000ea00ff127b82 */ /* 0x004e660000000a00 */
[----:B------:R-:W2:Y:S01]  /*2b10*/  LDG.E R29, desc[UR10][R20.64+-0x8] ;  /* 0xfffff80a141d7981 */ /* 0x000ea2000c1e1900 */
[----:B0-----:R-:W-:-:S04]  /*2b20*/  IMAD.U32 R16, RZ, RZ, UR4 ;  /* 0x00000004ff107e24 */ /* 0x001fc8000f8e00ff */
[----:B--2---:R-:W-:-:S04]  /*2b30*/  IMAD R23, R29, R16, R13 ;  /* 0x000000101d177224 */ /* 0x004fc800078e020d */
[----:B-1----:R-:W-:-:S06]  /*2b40*/  IMAD.WIDE R22, R23, 0x4, R18 ;  /* 0x0000000417167825 */ /* 0x002fcc00078e0212 */
[----:B------:R-:W2:Y:S02]  /*2b50*/  LDG.E R22, desc[UR10][R22.64] ;  /* 0x0000000a16167981 */ /* 0x000ea4000c1e1900 */
[----:B--2---:R-:W-:-:S13]  /*2b60*/  FSETP.GT.AND P1, PT, R22, R17, PT ;  /* 0x000000111600720b */ /* 0x004fda0003f24000 */
[----:B------:R0:W-:Y:S04]  /*2b70*/  @P1 STG.E desc[UR10][R6.64], R22 ;  /* 0x0000001606001986 */ /* 0x0001e8000c10190a */
[----:B------:R1:W-:Y:S04]  /*2b80*/  @P1 STG.E desc[UR10][R8.64], R29 ;  /* 0x0000001d08001986 */ /* 0x0003e8000c10190a */
[----:B------:R-:W2:Y:S02]  /*2b90*/  LDG.E R31, desc[UR10][R20.64+-0x4] ;  /* 0xfffffc0a141f7981 */ /* 0x000ea4000c1e1900 */
[----:B--2---:R-:W-:-:S04]  /*2ba0*/  IMAD R25, R31, R16, R13 ;  /* 0x000000101f197224 */ /* 0x004fc800078e020d */
[----:B------:R-:W-:-:S06]  /*2bb0*/  IMAD.WIDE R24, R25, 0x4, R18 ;  /* 0x0000000419187825 */ /* 0x000fcc00078e0212 */
[----:B------:R-:W2:Y:S01]  /*2bc0*/  LDG.E R24, desc[UR10][R24.64] ;  /* 0x0000000a18187981 */ /* 0x000ea2000c1e1900 */
[----:B------:R-:W-:-:S04]  /*2bd0*/  @P1 MOV R17, R22 ;  /* 0x0000001600111202 */ /* 0x000fc80000000f00 */
[----:B--2---:R-:W-:-:S13]  /*2be0*/  FSETP.GT.AND P1, PT, R24, R17, PT ;  /* 0x000000111800720b */ /* 0x004fda0003f24000 */
[----:B------:R2:W-:Y:S04]  /*2bf0*/  @P1 STG.E desc[UR10][R6.64], R24 ;  /* 0x0000001806001986 */ /* 0x0005e8000c10190a */
[----:B------:R2:W-:Y:S04]  /*2c00*/  @P1 STG.E desc[UR10][R8.64], R31 ;  /* 0x0000001f08001986 */ /* 0x0005e8000c10190a */
[----:B------:R-:W3:Y:S02]  /*2c10*/  LDG.E R33, desc[UR10][R20.64] ;  /* 0x0000000a14217981 */ /* 0x000ee4000c1e1900 */
[----:B---3--:R-:W-:-:S04]  /*2c20*/  IMAD R23, R33, R16, R13 ;  /* 0x0000001021177224 */ /* 0x008fc800078e020d */
[----:B0-----:R-:W-:-:S06]  /*2c30*/  IMAD.WIDE R22, R23, 0x4, R18 ;  /* 0x0000000417167825 */ /* 0x001fcc00078e0212 */
[----:B------:R-:W3:Y:S01]  /*2c40*/  LDG.E R22, desc[UR10][R22.64] ;  /* 0x0000000a16167981 */ /* 0x000ee2000c1e1900 */
[----:B------:R-:W-:-:S05]  /*2c50*/  @P1 IMAD.MOV.U32 R17, RZ, RZ, R24 ;  /* 0x000000ffff111224 */ /* 0x000fca00078e0018 */
[----:B---3--:R-:W-:-:S13]  /*2c60*/  FSETP.GT.AND P1, PT, R22, R17, PT ;  /* 0x000000111600720b */ /* 0x008fda0003f24000 */
[----:B------:R2:W-:Y:S04]  /*2c70*/  @P1 STG.E desc[UR10][R6.64], R22 ;  /* 0x0000001606001986 */ /* 0x0005e8000c10190a */
[----:B------:R2:W-:Y:S04]  /*2c80*/  @P1 STG.E desc[UR10][R8.64], R33 ;  /* 0x0000002108001986 */ /* 0x0005e8000c10190a */
[----:B-1----:R-:W3:Y:S02]  /*2c90*/  LDG.E R29, desc[UR10][R20.64+0x4] ;  /* 0x0000040a141d7981 */ /* 0x002ee4000c1e1900 */
[----:B---3--:R-:W-:-:S04]  /*2ca0*/  IMAD R25, R29, R16, R13 ;  /* 0x000000101d197224 */ /* 0x008fc800078e020d */
[----:B------:R-:W-:-:S06]  /*2cb0*/  IMAD.WIDE R18, R25, 0x4, R18 ;  /* 0x0000000419127825 */ /* 0x000fcc00078e0212 */
[----:B------:R-:W3:Y:S01]  /*2cc0*/  LDG.E R18, desc[UR10][R18.64] ;  /* 0x0000000a12127981 */ /* 0x000ee2000c1e1900 */
[----:B------:R-:W-:Y:S02]  /*2cd0*/  @P1 IMAD.MOV.U32 R17, RZ, RZ, R22 ;  /* 0x000000ffff111224 */ /* 0x000fe400078e0016 */
[----:B------:R-:W-:Y:S02]  /*2ce0*/  VIADD R26, R26, 0x4 ;  /* 0x000000041a1a7836 */ /* 0x000fe40000000000 */
[----:B------:R-:W-:-:S03]  /*2cf0*/  VIADD R27, R27, 0x4 ;  /* 0x000000041b1b7836 */ /* 0x000fc60000000000 */
[----:B------:R-:W-:Y:S02]  /*2d00*/  ISETP.NE.AND P2, PT, R26, RZ, PT ;  /* 0x000000ff1a00720c */ /* 0x000fe40003f45270 */
[----:B---3--:R-:W-:-:S13]  /*2d10*/  FSETP.GT.AND P1, PT, R18, R17, PT ;  /* 0x000000111200720b */ /* 0x008fda0003f24000 */
[----:B------:R2:W-:Y:S01]  /*2d20*/  @P1 STG.E desc[UR10][R6.64], R18 ;  /* 0x0000001206001986 */ /* 0x0005e2000c10190a */
[----:B------:R-:W-:-:S03]  /*2d30*/  @P1 MOV R17, R18 ;  /* 0x0000001200111202 */ /* 0x000fc60000000f00 */
[----:B------:R2:W-:Y:S01]  /*2d40*/  @P1 STG.E desc[UR10][R8.64], R29 ;  /* 0x0000001d08001986 */ /* 0x0005e2000c10190a */
[----:B------:R-:W-:Y:S05]  /*2d50*/  @P2 BRA `(.L_x_89) ;  /* 0xfffffffc00602947 */ /* 0x000fea000383ffff */
[----:B------:R-:W-:Y:S05]  /*2d60*/  BSYNC.RECONVERGENT B2 ;  /* 0x0000000000027941 */ /* 0x000fea0003800200 */
.L_x_88:
[----:B------:R-:W-:-:S07]  /*2d70*/  IMAD.MOV.U32 R19, RZ, RZ, R12 ;  /* 0x000000ffff137224 */ /* 0x000fce00078e000c */
.L_x_87:
[----:B------:R-:W-:Y:S05]  /*2d80*/  BSYNC.RECONVERGENT B1 ;  /* 0x0000000000017941 */ /* 0x000fea0003800200 */
.L_x_86:
[----:B------:R-:W-:Y:S01]  /*2d90*/  ISETP.NE.AND P1, PT, R28, RZ, PT ;  /* 0x000000ff1c00720c */ /* 0x000fe20003f25270 */
[----:B------:R-:W-:-:S12]  /*2da0*/  BSSY.RECONVERGENT B1, `(.L_x_90) ;  /* 0x0000022000017945 */ /* 0x000fd80003800200 */
[----:B------:R-:W-:Y:S05]  /*2db0*/  @!P1 BRA `(.L_x_91) ;  /* 0x0000000000809947 */ /* 0x000fea0003800000 */
[----:B--2---:R-:W0:Y:S01]  /*2dc0*/  LDC.64 R22, c[0x0][0x3d8] ;  /* 0x0000f600ff167b82 */ /* 0x004e220000000a00 */
[----:B------:R-:W-:-:S04]  /*2dd0*/  IMAD.IADD R19, R14, 0x1, R19 ;  /* 0x000000010e137824 */ /* 0x000fc800078e0213 */
[----:B0-----:R-:W-:-:S03]  /*2de0*/  IMAD.WIDE R22, R19, 0x4, R22 ;  /* 0x0000000413167825 */ /* 0x001fc600078e0216 */
[----:B------:R-:W0:Y:S02]  /*2df0*/  LDC.64 R18, c[0x0][0x3a8] ;  /* 0x0000ea00ff127b82 */ /* 0x000e240000000a00 */
[----:B------:R-:W2:Y:S02]  /*2e00*/  LDG.E R25, desc[UR10][R22.64] ;  /* 0x0000000a16197981 */ /* 0x000ea4000c1e1900 */
[----:B--2---:R-:W-:-:S04]  /*2e10*/  IMAD R21, R25, R16, R13 ;  /* 0x0000001019157224 */ /* 0x004fc800078e020d */
[----:B0-----:R-:W-:-:S06]  /*2e20*/  IMAD.WIDE R20, R21, 0x4, R18 ;  /* 0x0000000415147825 */ /* 0x001fcc00078e0212 */
[----:B------:R-:W2:Y:S01]  /*2e30*/  LDG.E R21, desc[UR10][R20.64] ;  /* 0x0000000a14157981 */ /* 0x000ea2000c1e1900 */
[----:B------:R-:W-:Y:S02]  /*2e40*/  MOV R24, R17 ;  /* 0x0000001100187202 */ /* 0x000fe40000000f00 */
[----:B------:R-:W-:Y:S02]  /*2e50*/  ISETP.NE.AND P2, PT, R28, 0x1, PT ;  /* 0x000000011c00780c */ /* 0x000fe40003f45270 */
[----:B--2---:R-:W-:-:S13]  /*2e60*/  FSETP.GT.AND P1, PT, R21, R24, PT ;  /* 0x000000181500720b */ /* 0x004fda0003f24000 */
[----:B------:R0:W-:Y:S01]  /*2e70*/  @P1 STG.E desc[UR10][R6.64], R21 ;  /* 0x0000001506001986 */ /* 0x0001e2000c10190a */
[----:B------:R-:W-:-:S03]  /*2e80*/  @P1 IMAD.MOV.U32 R24, RZ, RZ, R21 ;  /* 0x000000ffff181224 */ /* 0x000fc600078e0015 */
[----:B------:R0:W-:Y:S01]  /*2e90*/  @P1 STG.E desc[UR10][R8.64], R25 ;  /* 0x0000001908001986 */ /* 0x0001e2000c10190a */
[----:B------:R-:W-:Y:S05]  /*2ea0*/  @!P2 BRA `(.L_x_91) ;  /* 0x000000000044a947 */ /* 0x000fea0003800000 */
[----:B------:R-:W0:Y:S02]  /*2eb0*/  LDG.E R17, desc[UR10][R22.64+0x4] ;  /* 0x0000040a16117981 */ /* 0x000e24000c1e1900 */
[----:B0-----:R-:W-:-:S04]  /*2ec0*/  IMAD R21, R17, R16, R13 ;  /* 0x0000001011157224 */ /* 0x001fc800078e020d */
[----:B------:R-:W-:-:S06]  /*2ed0*/  IMAD.WIDE R20, R21, 0x4, R18 ;  /* 0x0000000415147825 */ /* 0x000fcc00078e0212 */
[----:B------:R-:W2:Y:S01]  /*2ee0*/  LDG.E R21, desc[UR10][R20.64] ;  /* 0x0000000a14157981 */ /* 0x000ea2000c1e1900 */
[----:B------:R-:W-:Y:S02]  /*2ef0*/  ISETP.NE.AND P2, PT, R28, 0x2, PT ;  /* 0x000000021c00780c */ /* 0x000fe40003f45270 */
[----:B--2---:R-:W-:-:S13]  /*2f00*/  FSETP.GT.AND P1, PT, R21, R24, PT ;  /* 0x000000181500720b */ /* 0x004fda0003f24000 */
[----:B------:R1:W-:Y:S01]  /*2f10*/  @P1 STG.E desc[UR10][R6.64], R21 ;  /* 0x0000001506001986 */ /* 0x0003e2000c10190a */
[----:B------:R-:W-:-:S03]  /*2f20*/  @P1 IMAD.MOV.U32 R24, RZ, RZ, R21 ;  /* 0x000000ffff181224 */ /* 0x000fc600078e0015 */
[----:B------:R1:W-:Y:S01]  /*2f30*/  @P1 STG.E desc[UR10][R8.64], R17 ;  /* 0x0000001108001986 */ /* 0x0003e2000c10190a */
[----:B------:R-:W-:Y:S05]  /*2f40*/  @!P2 BRA `(.L_x_91) ;  /* 0x00000000001ca947 */ /* 0x000fea0003800000 */
[----:B------:R-:W1:Y:S02]  /*2f50*/  LDG.E R23, desc[UR10][R22.64+0x8] ;  /* 0x0000080a16177981 */ /* 0x000e64000c1e1900 */
[----:B-1----:R-:W-:-:S04]  /*2f60*/  IMAD R17, R23, R16, R13 ;  /* 0x0000001017117224 */ /* 0x002fc800078e020d */
[----:B------:R-:W-:-:S06]  /*2f70*/  IMAD.WIDE R18, R17, 0x4, R18 ;  /* 0x0000000411127825 */ /* 0x000fcc00078e0212 */
[----:B------:R-:W2:Y:S02]  /*2f80*/  LDG.E R19, desc[UR10][R18.64] ;  /* 0x0000000a12137981 */ /* 0x000ea4000c1e1900 */
[----:B--2---:R-:W-:-:S13]  /*2f90*/  FSETP.GT.AND P1, PT, R19, R24, PT ;  /* 0x000000181300720b */ /* 0x004fda0003f24000 */
[----:B------:R3:W-:Y:S04]  /*2fa0*/  @P1 STG.E desc[UR10][R6.64], R19 ;  /* 0x0000001306001986 */ /* 0x0007e8000c10190a */
[----:B------:R3:W-:Y:S02]  /*2fb0*/  @P1 STG.E desc[UR10][R8.64], R23 ;  /* 0x0000001708001986 */ /* 0x0007e4000c10190a */
.L_x_91:
[----:B------:R-:W-:Y:S05]  /*2fc0*/  BSYNC.RECONVERGENT B1 ;  /* 0x0000000000017941 */ /* 0x000fea0003800200 */
.L_x_90:
[----:B------:R-:W-:-:S05]  /*2fd0*/  VIADD R13, R13, 0x1 ;  /* 0x000000010d0d7836 */ /* 0x000fca0000000000 */
[----:B------:R-:W-:-:S13]  /*2fe0*/  ISETP.NE.AND P1, PT, R13, R16, PT ;  /* 0x000000100d00720c */ /* 0x000fda0003f25270 */
[----:B------:R-:W-:Y:S05]  /*2ff0*/  @P1 BRA `(.L_x_92) ;  /* 0xfffffff800781947 */ /* 0x000fea000383ffff */
.L_x_85:
[----:B------:R-:W-:Y:S05]  /*3000*/  BSYNC.RECONVERGENT B0 ;  /* 0x0000000000007941 */ /* 0x000fea0003800200 */
.L_x_84:
[----:B------:R-:W-:Y:S05]  /*3010*/  @P0 BRA `(.L_x_93) ;  /* 0xfffffff8002c0947 */ /* 0x000fea000383ffff */
[----:B------:R-:W-:Y:S05]  /*3020*/  EXIT ;  /* 0x000000000000794d */ /* 0x000fea0003800000 */
        .weak           $__internal_0_$__cuda_sm20_div_rn_f64_full
        .type           $__internal_0_$__cuda_sm20_div_rn_f64_full,@function
        .size           $__internal_0_$__cuda_sm20_div_rn_f64_full,($__internal_1_$__cuda_sm3x_div_rn_noftz_f32_slowpath - $__internal_0_$__cuda_sm20_div_rn_f64_full)
$__internal_0_$__cuda_sm20_div_rn_f64_full:
[C---:B------:R-:W-:Y:S01]  /*3030*/  FSETP.GEU.AND P0, PT, |R23|.reuse, 1.469367938527859385e-39, PT ;  /* 0x001000001700780b */ /* 0x040fe20003f0e200 */
[----:B------:R-:W-:Y:S01]  /*3040*/  IMAD.MOV.U32 R26, RZ, RZ, 0x1 ;  /* 0x00000001ff1a7424 */ /* 0x000fe200078e00ff */
[----:B------:R-:W-:Y:S01]  /*3050*/  LOP3.LUT R20, R23, 0x800fffff, RZ, 0xc0, !PT ;  /* 0x800fffff17147812 */ /* 0x000fe200078ec0ff */
[----:B------:R-:W-:Y:S01]  /*3060*/  IMAD.MOV.U32 R46, RZ, RZ, 0x1ca00000 ;  /* 0x1ca00000ff2e7424 */ /* 0x000fe200078e00ff */
[C---:B------:R-:W-:Y:S01]  /*3070*/  FSETP.GEU.AND P3, PT, |R25|.reuse, 1.469367938527859385e-39, PT ;  /* 0x001000001900780b */ /* 0x040fe20003f6e200 */
[----:B------:R-:W-:Y:S01]  /*3080*/  BSSY.RECONVERGENT B3, `(.L_x_94) ;  /* 0x0000052000037945 */ /* 0x000fe20003800200 */
[----:B------:R-:W-:Y:S02]  /*3090*/  LOP3.LUT R21, R20, 0x3ff00000, RZ, 0xfc, !PT ;  /* 0x3ff0000014157812 */ /* 0x000fe400078efcff */
[----:B------:R-:W-:Y:S02]  /*30a0*/  MOV R20, R22 ;  /* 0x0000001600147202 */ /* 0x000fe40000000f00 */
[----:B------:R-:W-:-:S02]  /*30b0*/  LOP3.LUT R45, R25, 0x7ff00000, RZ, 0xc0, !PT ;  /* 0x7ff00000192d7812 */ /* 0x000fc400078ec0ff */
[----:B------:R-:W-:Y:S01]  /*30c0*/  LOP3.LUT R48, R23, 0x7ff00000, RZ, 0xc0, !PT ;  /* 0x7ff0000017307812 */ /* 0x000fe200078ec0ff */
[----:B------:R-:W-:-:S03]  /*30d0*/  @!P0 DMUL R20, R22, 8.98846567431157953865e+307 ;  /* 0x7fe0000016148828 */ /* 0x000fc60000000000 */
[----:B------:R-:W-:Y:S02]  /*30e0*/  ISETP.GE.U32.AND P1, PT, R45, R48, PT ;  /* 0x000000302d00720c */ /* 0x000fe40003f26070 */
[----:B------:R-:W-:Y:S01]  /*30f0*/  @!P3 LOP3.LUT R28, R23, 0x7ff00000, RZ, 0xc0, !PT ;  /* 0x7ff00000171cb812 */ /* 0x000fe200078ec0ff */
[----:B------:R-:W0:Y:S03]  /*3100*/  MUFU.RCP64H R27, R21 ;  /* 0x00000015001b7308 */ /* 0x000e260000001800 */
[----:B------:R-:W-:Y:S02]  /*3110*/  @!P3 ISETP.GE.U32.AND P4, PT, R45, R28, PT ;  /* 0x0000001c2d00b20c */ /* 0x000fe40003f86070 */
[----:B------:R-:W-:Y:S02]  /*3120*/  @!P0 LOP3.LUT R48, R21, 0x7ff00000, RZ, 0xc0, !PT ;  /* 0x7ff0000015308812 */ /* 0x000fe400078ec0ff */
[----:B------:R-:W-:-:S04]  /*3130*/  @!P3 SEL R29, R46, 0x63400000, !P4 ;  /* 0x634000002e1db807 */ /* 0x000fc80006000000 */
[----:B------:R-:W-:-:S04]  /*3140*/  @!P3 LOP3.LUT R32, R29, 0x80000000, R25, 0xf8, !PT ;  /* 0x800000001d20b812 */ /* 0x000fc800078ef819 */
[----:B------:R-:W-:Y:S01]  /*3150*/  @!P3 LOP3.LUT R33, R32, 0x100000, RZ, 0xfc, !PT ;  /* 0x001000002021b812 */ /* 0x000fe200078efcff */
[----:B0-----:R-:W-:Y:S01]  /*3160*/  DFMA R30, R26, -R20, 1 ;  /* 0x3ff000001a1e742b */ /* 0x001fe20000000814 */
[----:B------:R-:W-:-:S07]  /*3170*/  @!P3 MOV R32, RZ ;  /* 0x000000ff0020b202 */ /* 0x000fce0000000f00 */
[----:B------:R-:W-:-:S08]  /*3180*/  DFMA R30, R30, R30, R30 ;  /* 0x0000001e1e1e722b */ /* 0x000fd0000000001e */
[----:B------:R-:W-:Y:S01]  /*3190*/  DFMA R30, R26, R30, R26 ;  /* 0x0000001e1a1e722b */ /* 0x000fe2000000001a */
[----:B------:R-:W-:Y:S01]  /*31a0*/  SEL R27, R46, 0x63400000, !P1 ;  /* 0x634000002e1b7807 */ /* 0x000fe20004800000 */
[----:B------:R-:W-:-:S03]  /*31b0*/  IMAD.MOV.U32 R26, RZ, RZ, R24 ;  /* 0x000000ffff1a7224 */ /* 0x000fc600078e0018 */
[----:B------:R-:W-:-:S03]  /*31c0*/  LOP3.LUT R27, R27, 0x800fffff, R25, 0xf8, !PT ;  /* 0x800fffff1b1b7812 */ /* 0x000fc600078ef819 */
[----:B------:R-:W-:-:S03]  /*31d0*/  DFMA R28, R30, -R20, 1 ;  /* 0x3ff000001e1c742b */ /* 0x000fc60000000814 */
[----:B------:R-:W-:-:S05]  /*31e0*/  @!P3 DFMA R26, R26, 2, -R32 ;  /* 0x400000001a1ab82b */ /* 0x000fca0000000820 */
[----:B------:R-:W-:-:S08]  /*31f0*/  DFMA R28, R30, R28, R30 ;  /* 0x0000001c1e1c722b */ /* 0x000fd0000000001e */
[----:B------:R-:W-:-:S08]  /*3200*/  DMUL R30, R28, R26 ;  /* 0x0000001a1c1e7228 */ /* 0x000fd00000000000 */
[----:B------:R-:W-:-:S08]  /*3210*/  DFMA R32, R30, -R20, R26 ;  /* 0x800000141e20722b */ /* 0x000fd0000000001a */
[----:B------:R-:W-:Y:S01]  /*3220*/  DFMA R32, R28, R32, R30 ;  /* 0x000000201c20722b */ /* 0x000fe2000000001e */
[----:B------:R-:W-:Y:S01]  /*3230*/  IMAD.MOV.U32 R30, RZ, RZ, R45 ;  /* 0x000000ffff1e7224 */ /* 0x000fe200078e002d */
[----:B------:R-:W-:Y:S01]  /*3240*/  @!P3 LOP3.LUT R30, R27, 0x7ff00000, RZ, 0xc0, !PT ;  /* 0x7ff000001b1eb812 */ /* 0x000fe200078ec0ff */
[----:B------:R-:W-:-:S04]  /*3250*/  VIADD R29, R48, 0xffffffff ;  /* 0xffffffff301d7836 */ /* 0x000fc80000000000 */
[----:B------:R-:W-:-:S05]  /*3260*/  VIADD R28, R30, 0xffffffff ;  /* 0xffffffff1e1c7836 */ /* 0x000fca0000000000 */
[----:B------:R-:W-:-:S04]  /*3270*/  ISETP.GT.U32.AND P0, PT, R28, 0x7feffffe, PT ;  /* 0x7feffffe1c00780c */ /* 0x000fc80003f04070 */
[----:B------:R-:W-:-:S13]  /*3280*/  ISETP.GT.U32.OR P0, PT, R29, 0x7feffffe, P0 ;  /* 0x7feffffe1d00780c */ /* 0x000fda0000704470 */
[----:B------:R-:W-:Y:S05]  /*3290*/  @P0 BRA `(.L_x_95) ;  /* 0x00000000006c0947 */ /* 0x000fea0003800000 */
[----:B------:R-:W-:-:S04]  /*32a0*/  LOP3.LUT R28, R23, 0x7ff00000, RZ, 0xc0, !PT ;  /* 0x7ff00000171c7812 */ /* 0x000fc800078ec0ff */
[CC--:B------:R-:W-:Y:S02]  /*32b0*/  VIADDMNMX R24, R45.reuse, -R28.reuse, 0xb9600000, !PT ;  /* 0xb96000002d187446 */ /* 0x0c0fe4000780091c */
[----:B------:R-:W-:Y:S02]  /*32c0*/  ISETP.GE.U32.AND P0, PT, R45, R28, PT ;  /* 0x0000001c2d00720c */ /* 0x000fe40003f06070 */
[----:B------:R-:W-:Y:S02]  /*32d0*/  VIMNMX R24, PT, PT, R24, 0x46a00000, PT ;  /* 0x46a0000018187848 */ /* 0x000fe40003fe0100 */
[----:B------:R-:W-:-:S04]  /*32e0*/  SEL R25, R46, 0x63400000, !P0 ;  /* 0x634000002e197807 */ /* 0x000fc80004000000 */
[----:B------:R-:W-:Y:S01]  /*32f0*/  IADD3 R30, PT, PT, -R25, R24, RZ ;  /* 0x00000018191e7210 */ /* 0x000fe20007ffe1ff */
[----:B------:R-:W-:-:S04]  /*3300*/  IMAD.MOV.U32 R24, RZ, RZ, RZ ;  /* 0x000000ffff187224 */ /* 0x000fc800078e00ff */
[----:B------:R-:W-:-:S06]  /*3310*/  VIADD R25, R30, 0x7fe00000 ;  /* 0x7fe000001e197836 */ /* 0x000fcc0000000000 */
[----:B------:R-:W-:-:S10]  /*3320*/  DMUL R28, R32, R24 ;  /* 0x00000018201c7228 */ /* 0x000fd40000000000 */
[----:B------:R-:W-:-:S13]  /*3330*/  FSETP.GTU.AND P0, PT, |R29|, 1.469367938527859385e-39, PT ;  /* 0x001000001d00780b */ /* 0x000fda0003f0c200 */
[----:B------:R-:W-:Y:S05]  /*3340*/  @P0 BRA `(.L_x_96) ;  /* 0x0000000000940947 */ /* 0x000fea0003800000 */
[----:B------:R-:W-:Y:S01]  /*3350*/  DFMA R20, R32, -R20, R26 ;  /* 0x800000142014722b */ /* 0x000fe2000000001a */
[----:B------:R-:W-:-:S09]  /*3360*/  IMAD.MOV.U32 R24, RZ, RZ, RZ ;  /* 0x000000ffff187224 */ /* 0x000fd200078e00ff */
[C---:B------:R-:W-:Y:S02]  /*3370*/  FSETP.NEU.AND P0, PT, R21.reuse, RZ, PT ;  /* 0x000000ff1500720b */ /* 0x040fe40003f0d000 */
[----:B------:R-:W-:-:S04]  /*3380*/  LOP3.LUT R23, R21, 0x80000000, R23, 0x48, !PT ;  /* 0x8000000015177812 */ /* 0x000fc800078e4817 */
[----:B------:R-:W-:-:S07]  /*3390*/  LOP3.LUT R25, R23, R25, RZ, 0xfc, !PT ;  /* 0x0000001917197212 */ /* 0x000fce00078efcff */
[----:B------:R-:W-:Y:S05]  /*33a0*/  @!P0 BRA `(.L_x_96) ;  /* 0x00000000007c8947 */ /* 0x000fea0003800000 */
[----:B------:R-:W-:Y:S01]  /*33b0*/  IADD3 R21, PT, PT, -R30, RZ, RZ ;  /* 0x000000ff1e157210 */ /* 0x000fe20007ffe1ff */
[----:B------:R-:W-:Y:S01]  /*33c0*/  IMAD.MOV.U32 R20, RZ, RZ, RZ ;  /* 0x000000ffff147224 */ /* 0x000fe200078e00ff */
[----:B------:R-:W-:-:S05]  /*33d0*/  DMUL.RP R24, R32, R24 ;  /* 0x0000001820187228 */ /* 0x000fca0000008000 */
[----:B------:R-:W-:-:S05]  /*33e0*/  DFMA R20, R28, -R20, R32 ;  /* 0x800000141c14722b */ /* 0x000fca0000000020 */
[----:B------:R-:W-:Y:S02]  /*33f0*/  LOP3.LUT R23, R25, R23, RZ, 0x3c, !PT ;  /* 0x0000001719177212 */ /* 0x000fe400078e3cff */
[----:B------:R-:W-:-:S04]  /*3400*/  IADD3 R20, PT, PT, -R30, -0x43300000, RZ ;  /* 0xbcd000001e147810 */ /* 0x000fc80007ffe1ff */
[----:B------:R-:W-:-:S04]  /*3410*/  FSETP.NEU.AND P0, PT, |R21|, R20, PT ;  /* 0x000000141500720b */ /* 0x000fc80003f0d200 */
[----:B------:R-:W-:Y:S02]  /*3420*/  FSEL R28, R24, R28, !P0 ;  /* 0x0000001c181c7208 */ /* 0x000fe40004000000 */
[----:B------:R-:W-:Y:S01]  /*3430*/  FSEL R29, R23, R29, !P0 ;  /* 0x0000001d171d7208 */ /* 0x000fe20004000000 */
[----:B------:R-:W-:Y:S06]  /*3440*/  BRA `(.L_x_96) ;  /* 0x0000000000547947 */ /* 0x000fec0003800000 */
.L_x_95:
[----:B------:R-:W-:-:S14]  /*3450*/  DSETP.NAN.AND P0, PT, R24, R24, PT ;  /* 0x000000181800722a */ /* 0x000fdc0003f08000 */
[----:B------:R-:W-:Y:S05]  /*3460*/  @P0 BRA `(.L_x_97) ;  /* 0x0000000000440947 */ /* 0x000fea0003800000 */
[----:B------:R-:W-:-:S14]  /*3470*/  DSETP.NAN.AND P0, PT, R22, R22, PT ;  /* 0x000000161600722a */ /* 0x000fdc0003f08000 */
[----:B------:R-:W-:Y:S05]  /*3480*/  @P0 BRA `(.L_x_98) ;  /* 0x0000000000300947 */ /* 0x000fea0003800000 */
[----:B------:R-:W-:Y:S01]  /*3490*/  ISETP.NE.AND P0, PT, R30, R48, PT ;  /* 0x000000301e00720c */ /* 0x000fe20003f05270 */
[----:B------:R-:W-:Y:S02]  /*34a0*/  IMAD.MOV.U32 R28, RZ, RZ, 0x0 ;  /* 0x00000000ff1c7424 */ /* 0x000fe400078e00ff */
[----:B------:R-:W-:-:S10]  /*34b0*/  IMAD.MOV.U32 R29, RZ, RZ, -0x80000 ;  /* 0xfff80000ff1d7424 */ /* 0x000fd400078e00ff */
[----:B------:R-:W-:Y:S05]  /*34c0*/  @!P0 BRA `(.L_x_96) ;  /* 0x0000000000348947 */ /* 0x000fea0003800000 */
[----:B------:R-:W-:Y:S02]  /*34d0*/  ISETP.NE.AND P0, PT, R30, 0x7ff00000, PT ;  /* 0x7ff000001e00780c */ /* 0x000fe40003f05270 */
[----:B------:R-:W-:Y:S02]  /*34e0*/  LOP3.LUT R29, R25, 0x80000000, R23, 0x48, !PT ;  /* 0x80000000191d7812 */ /* 0x000fe400078e4817 */
[----:B------:R-:W-:-:S13]  /*34f0*/  ISETP.EQ.OR P0, PT, R48, RZ, !P0 ;  /* 0x000000ff3000720c */ /* 0x000fda0004702670 */
[----:B------:R-:W-:Y:S02]  /*3500*/  @P0 LOP3.LUT R20, R29, 0x7ff00000, RZ, 0xfc, !PT ;  /* 0x7ff000001d140812 */ /* 0x000fe400078efcff */
[----:B------:R-:W-:Y:S01]  /*3510*/  @!P0 MOV R28, RZ ;  /* 0x000000ff001c8202 */ /* 0x000fe20000000f00 */
[----:B------:R-:W-:Y:S02]  /*3520*/  @P0 IMAD.MOV.U32 R28, RZ, RZ, RZ ;  /* 0x000000ffff1c0224 */ /* 0x000fe400078e00ff */
[----:B------:R-:W-:Y:S01]  /*3530*/  @P0 IMAD.MOV.U32 R29, RZ, RZ, R20 ;  /* 0x000000ffff1d0224 */ /* 0x000fe200078e0014 */
[----:B------:R-:W-:Y:S06]  /*3540*/  BRA `(.L_x_96) ;  /* 0x0000000000147947 */ /* 0x000fec0003800000 */
.L_x_98:
[----:B------:R-:W-:Y:S01]  /*3550*/  LOP3.LUT R29, R23, 0x80000, RZ, 0xfc, !PT ;  /* 0x00080000171d7812 */ /* 0x000fe200078efcff */
[----:B------:R-:W-:Y:S01]  /*3560*/  IMAD.MOV.U32 R28, RZ, RZ, R22 ;  /* 0x000000ffff1c7224 */ /* 0x000fe200078e0016 */
[----:B------:R-:W-:Y:S06]  /*3570*/  BRA `(.L_x_96) ;  /* 0x0000000000087947 */ /* 0x000fec0003800000 */
.L_x_97:
[----:B------:R-:W-:Y:S02]  /*3580*/  LOP3.LUT R29, R25, 0x80000, RZ, 0xfc, !PT ;  /* 0x00080000191d7812 */ /* 0x000fe400078efcff */
[----:B------:R-:W-:-:S07]  /*3590*/  MOV R28, R24 ;  /* 0x00000018001c7202 */ /* 0x000fce0000000f00 */
.L_x_96:
[----:B------:R-:W-:Y:S05]  /*35a0*/  BSYNC.RECONVERGENT B3 ;  /* 0x0000000000037941 */ /* 0x000fea0003800200 */
.L_x_94:
[----:B------:R-:W-:Y:S02]  /*35b0*/  IMAD.MOV.U32 R45, RZ, RZ, 0x0 ;  /* 0x00000000ff2d7424 */ /* 0x000fe400078e00ff */
[----:B------:R-:W-:Y:S02]  /*35c0*/  IMAD.MOV.U32 R24, RZ, RZ, R28 ;  /* 0x000000ffff187224 */ /* 0x000fe400078e001c */
[----:B------:R-:W-:Y:S01]  /*35d0*/  IMAD.MOV.U32 R25, RZ, RZ, R29 ;  /* 0x000000ffff197224 */ /* 0x000fe200078e001d */
[----:B------:R-:W-:Y:S06]  /*35e0*/  RET.REL.NODEC R44 `(_Z22roi_pooling_gpu_kerneliiiiiifPKfS0_S0_PKiS2_PiS3_S3_S3_PfS3_) ;  /* 0xffffffc82c847950 */ /* 0x000fec0003c3ffff */
        .weak           $__internal_1_$__cuda_sm3x_div_rn_noftz_f32_slowpath
        .type           $__internal_1_$__cuda_sm3x_div_rn_noftz_f32_slowpath,@function
        .size           $__internal_1_$__cuda_sm3x_div_rn_noftz_f32_slowpath,(.L_x_112 - $__internal_1_$__cuda_sm3x_div_rn_noftz_f32_slowpath)
$__internal_1_$__cuda_sm3x_div_rn_noftz_f32_slowpath:
[----:B------:R-:W-:Y:S01]  /*35f0*/  SHF.R.U32.HI R21, RZ, 0x17, R20 ;  /* 0x00000017ff157819 */ /* 0x000fe20000011614 */
[----:B------:R-:W-:Y:S01]  /*3600*/  BSSY.RECONVERGENT B3, `(.L_x_99) ;  /* 0x0000063000037945 */ /* 0x000fe20003800200 */
[--C-:B------:R-:W-:Y:S01]  /*3610*/  SHF.R.U32.HI R23, RZ, 0x17, R25.reuse ;  /* 0x00000017ff177819 */ /* 0x100fe20000011619 */
[----:B------:R-:W-:Y:S01]  /*3620*/  IMAD.MOV.U32 R24, RZ, RZ, R25 ;  /* 0x000000ffff187224 */ /* 0x000fe200078e0019 */
[----:B------:R-:W-:Y:S02]  /*3630*/  LOP3.LUT R21, R21, 0xff, RZ, 0xc0, !PT ;  /* 0x000000ff15157812 */ /* 0x000fe400078ec0ff */
[----:B------:R-:W-:Y:S02]  /*3640*/  LOP3.LUT R26, R23, 0xff, RZ, 0xc0, !PT ;  /* 0x000000ff171a7812 */ /* 0x000fe400078ec0ff */
[----:B------:R-:W-:-:S03]  /*3650*/  IADD3 R28, PT, PT, R21, -0x1, RZ ;  /* 0xffffffff151c7810 */ /* 0x000fc60007ffe0ff */
[----:B------:R-:W-:Y:S01]  /*3660*/  VIADD R27, R26, 0xffffffff ;  /* 0xffffffff1a1b7836 */ /* 0x000fe20000000000 */
[----:B------:R-:W-:-:S04]  /*3670*/  ISETP.GT.U32.AND P0, PT, R28, 0xfd, PT ;  /* 0x000000fd1c00780c */ /* 0x000fc80003f04070 */
[----:B------:R-:W-:-:S13]  /*3680*/  ISETP.GT.U32.OR P0, PT, R27, 0xfd, P0 ;  /* 0x000000fd1b00780c */ /* 0x000fda0000704470 */
[----:B------:R-:W-:Y:S01]  /*3690*/  @!P0 IMAD.MOV.U32 R23, RZ, RZ, RZ ;  /* 0x000000ffff178224 */ /* 0x000fe200078e00ff */
[----:B------:R-:W-:Y:S06]  /*36a0*/  @!P0 BRA `(.L_x_100) ;  /* 0x00000000005c8947 */ /* 0x000fec0003800000 */
[----:B------:R-:W-:Y:S02]  /*36b0*/  FSETP.GTU.FTZ.AND P0, PT, |R25|, +INF , PT ;  /* 0x7f8000001900780b */ /* 0x000fe40003f1c200 */
[----:B------:R-:W-:-:S04]  /*36c0*/  FSETP.GTU.FTZ.AND P1, PT, |R20|, +INF , PT ;  /* 0x7f8000001400780b */ /* 0x000fc80003f3c200 */
[----:B------:R-:W-:-:S13]  /*36d0*/  PLOP3.LUT P0, PT, P0, P1, PT, 0xf8, 0x8f ;  /* 0x00000000008f781c */ /* 0x000fda0000703f70 */
[----:B------:R-:W-:Y:S05]  /*36e0*/  @P0 BRA `(.L_x_101) ;  /* 0x00000004004c0947 */ /* 0x000fea0003800000 */
[----:B------:R-:W-:-:S13]  /*36f0*/  LOP3.LUT P0, RZ, R20, 0x7fffffff, R24, 0xc8, !PT ;  /* 0x7fffffff14ff7812 */ /* 0x000fda000780c818 */
[----:B------:R-:W-:Y:S05]  /*3700*/  @!P0 BRA `(.L_x_102) ;  /* 0x00000004003c8947 */ /* 0x000fea0003800000 */
[C---:B------:R-:W-:Y:S02]  /*3710*/  FSETP.NEU.FTZ.AND P4, PT, |R25|.reuse, +INF , PT ;  /* 0x7f8000001900780b */ /* 0x040fe40003f9d200 */
[----:B------:R-:W-:Y:S02]  /*3720*/  FSETP.NEU.FTZ.AND P1, PT, |R20|, +INF , PT ;  /* 0x7f8000001400780b */ /* 0x000fe40003f3d200 */
[----:B------:R-:W-:-:S11]  /*3730*/  FSETP.NEU.FTZ.AND P0, PT, |R25|, +INF , PT ;  /* 0x7f8000001900780b */ /* 0x000fd60003f1d200 */
[----:B------:R-:W-:Y:S05]  /*3740*/  @!P1 BRA !P4, `(.L_x_102) ;  /* 0x00000004002c9947 */ /* 0x000fea0006000000 */
[----:B------:R-:W-:-:S04]  /*3750*/  LOP3.LUT P4, RZ, R24, 0x7fffffff, RZ, 0xc0, !PT ;  /* 0x7fffffff18ff7812 */ /* 0x000fc8000788c0ff */
[----:B------:R-:W-:-:S13]  /*3760*/  PLOP3.LUT P1, PT, P1, P4, PT, 0x2f, 0xf2 ;  /* 0x0000000000f2781c */ /* 0x000fda0000f28577 */
[----:B------:R-:W-:Y:S05]  /*3770*/  @P1 BRA `(.L_x_103) ;  /* 0x0000000400181947 */ /* 0x000fea0003800000 */
[----:B------:R-:W-:-:S04]  /*3780*/  LOP3.LUT P1, RZ, R20, 0x7fffffff, RZ, 0xc0, !PT ;  /* 0x7fffffff14ff7812 */ /* 0x000fc8000782c0ff */
[----:B------:R-:W-:-:S13]  /*3790*/  PLOP3.LUT P0, PT, P0, P1, PT, 0x2f, 0xf2 ;  /* 0x0000000000f2781c */ /* 0x000fda0000702577 */
[----:B------:R-:W-:Y:S05]  /*37a0*/  @P0 BRA `(.L_x_104) ;  /* 0x0000000400000947 */ /* 0x000fea0003800000 */
[----:B------:R-:W-:Y:S02]  /*37b0*/  ISETP.GE.AND P0, PT, R27, RZ, PT ;  /* 0x000000ff1b00720c */ /* 0x000fe40003f06270 */
[----:B------:R-:W-:-:S11]  /*37c0*/  ISETP.GE.AND P1, PT, R28, RZ, PT ;  /* 0x000000ff1c00720c */ /* 0x000fd60003f26270 */
[----:B------:R-:W-:Y:S01]  /*37d0*/  @P0 MOV R23, RZ ;  /* 0x000000ff00170202 */ /* 0x000fe20000000f00 */
[----:B------:R-:W-:Y:S02]  /*37e0*/  @!P0 IMAD.MOV.U32 R23, RZ, RZ, -0x40 ;  /* 0xffffffc0ff178424 */ /* 0x000fe400078e00ff */
[----:B------:R-:W-:Y:S01]  /*37f0*/  @!P0 FFMA R24, R25, 1.84467440737095516160e+19, RZ ;  /* 0x5f80000019188823 */ /* 0x000fe200000000ff */
[----:B------:R-:W-:Y:S01]  /*3800*/  @!P1 FFMA R20, R20, 1.84467440737095516160e+19, RZ ;  /* 0x5f80000014149823 */ /* 0x000fe200000000ff */
[----:B------:R-:W-:-:S07]  /*3810*/  @!P1 VIADD R23, R23, 0x40 ;  /* 0x0000004017179836 */ /* 0x000fce0000000000 */
.L_x_100:
[----:B------:R-:W-:Y:S01]  /*3820*/  LEA R27, R21, 0xc0800000, 0x17 ;  /* 0xc0800000151b7811 */ /* 0x000fe200078eb8ff */
[----:B------:R-:W-:Y:S01]  /*3830*/  BSSY.RECONVERGENT B4, `(.L_x_105) ;  /* 0x0000036000047945 */ /* 0x000fe20003800200 */
[----:B------:R-:W-:-:S03]  /*3840*/  IADD3 R26, PT, PT, R26, -0x7f, RZ ;  /* 0xffffff811a1a7810 */ /* 0x000fc60007ffe0ff */
[----:B------:R-:W-:Y:S02]  /*3850*/  IMAD.IADD R28, R20, 0x1, -R27 ;  /* 0x00000001141c7824 */ /* 0x000fe400078e0a1b */
[C---:B------:R-:W-:Y:S01]  /*3860*/  IMAD R20, R26.reuse, -0x800000, R24 ;  /* 0xff8000001a147824 */ /* 0x040fe200078e0218 */
[----:B------:R-:W-:Y:S01]  /*3870*/  IADD3 R26, PT, PT, R26, 0x7f, -R21 ;  /* 0x0000007f1a1a7810 */ /* 0x000fe20007ffe815 */
[----:B------:R-:W0:Y:S01]  /*3880*/  MUFU.RCP R27, R28 ;  /* 0x0000001c001b7308 */ /* 0x000e220000001000 */
[----:B------:R-:W-:-:S03]  /*3890*/  FADD.FTZ R31, -R28, -RZ ;  /* 0x800000ff1c1f7221 */ /* 0x000fc60000010100 */
[----:B------:R-:W-:Y:S02]  /*38a0*/  IMAD.IADD R26, R26, 0x1, R23 ;  /* 0x000000011a1a7824 */ /* 0x000fe400078e0217 */
[----:B0-----:R-:W-:-:S04]  /*38b0*/  FFMA R30, R27, R31, 1 ;  /* 0x3f8000001b1e7423 */ /* 0x001fc8000000001f */
[----:B------:R-:W-:-:S04]  /*38c0*/  FFMA R27, R27, R30, R27 ;  /* 0x0000001e1b1b7223 */ /* 0x000fc8000000001b */
[----:B------:R-:W-:-:S04]  /*38d0*/  FFMA R24, R20, R27, RZ ;  /* 0x0000001b14187223 */ /* 0x000fc800000000ff */
[----:B------:R-:W-:-:S04]  /*38e0*/  FFMA R30, R31, R24, R20 ;  /* 0x000000181f1e7223 */ /* 0x000fc80000000014 */
[----:B------:R-:W-:-:S04]  /*38f0*/  FFMA R24, R27, R30, R24 ;  /* 0x0000001e1b187223 */ /* 0x000fc80000000018 */
[----:B------:R-:W-:-:S04]  /*3900*/  FFMA R31, R31, R24, R20 ;  /* 0x000000181f1f7223 */ /* 0x000fc80000000014 */
[----:B------:R-:W-:-:S05]  /*3910*/  FFMA R20, R27, R31, R24 ;  /* 0x0000001f1b147223 */ /* 0x000fca0000000018 */
[----:B------:R-:W-:-:S04]  /*3920*/  SHF.R.U32.HI R21, RZ, 0x17, R20 ;  /* 0x00000017ff157819 */ /* 0x000fc80000011614 */
[----:B------:R-:W-:-:S05]  /*3930*/  LOP3.LUT R21, R21, 0xff, RZ, 0xc0, !PT ;  /* 0x000000ff15157812 */ /* 0x000fca00078ec0ff */
[----:B------:R-:W-:-:S04]  /*3940*/  IMAD.IADD R28, R21, 0x1, R26 ;  /* 0x00000001151c7824 */ /* 0x000fc800078e021a */
[----:B------:R-:W-:-:S05]  /*3950*/  VIADD R21, R28, 0xffffffff ;  /* 0xffffffff1c157836 */ /* 0x000fca0000000000 */
[----:B------:R-:W-:-:S13]  /*3960*/  ISETP.GE.U32.AND P0, PT, R21, 0xfe, PT ;  /* 0x000000fe1500780c */ /* 0x000fda0003f06070 */
[----:B------:R-:W-:Y:S05]  /*3970*/  @!P0 BRA `(.L_x_106) ;  /* 0x0000000000808947 */ /* 0x000fea0003800000 */
[----:B------:R-:W-:-:S13]  /*3980*/  ISETP.GT.AND P0, PT, R28, 0xfe, PT ;  /* 0x000000fe1c00780c */ /* 0x000fda0003f04270 */
[----:B------:R-:W-:Y:S05]  /*3990*/  @P0 BRA `(.L_x_107) ;  /* 0x00000000006c0947 */ /* 0x000fea0003800000 */
[----:B------:R-:W-:-:S13]  /*39a0*/  ISETP.GE.AND P0, PT, R28, 0x1, PT ;  /* 0x000000011c00780c */ /* 0x000fda0003f06270 */
[----:B------:R-:W-:Y:S05]  /*39b0*/  @P0 BRA `(.L_x_108) ;  /* 0x0000000000740947 */ /* 0x000fea0003800000 */
[----:B------:R-:W-:Y:S02]  /*39c0*/  ISETP.GE.AND P0, PT, R28, -0x18, PT ;  /* 0xffffffe81c00780c */ /* 0x000fe40003f06270 */
[----:B------:R-:W-:-:S11]  /*39d0*/  LOP3.LUT R20, R20, 0x80000000, RZ, 0xc0, !PT ;  /* 0x8000000014147812 */ /* 0x000fd600078ec0ff */
[----:B------:R-:W-:Y:S05]  /*39e0*/  @!P0 BRA `(.L_x_108) ;  /* 0x0000000000688947 */ /* 0x000fea0003800000 */
[-CC-:B------:R-:W-:Y:S01]  /*39f0*/  FFMA.RZ R21, R27, R31.reuse, R24.reuse ;  /* 0x0000001f1b157223 */ /* 0x180fe2000000c018 */
[C---:B------:R-:W-:Y:S02]  /*3a00*/  IADD3 R26, PT, PT, R28.reuse, 0x20, RZ ;  /* 0x000000201c1a7810 */ /* 0x040fe40007ffe0ff */
[C---:B------:R-:W-:Y:S02]  /*3a10*/  ISETP.NE.AND P4, PT, R28.reuse, RZ, PT ;  /* 0x000000ff1c00720c */ /* 0x040fe40003f85270 */
[----:B------:R-:W-:Y:S01]  /*3a20*/  LOP3.LUT R23, R21, 0x7fffff, RZ, 0xc0, !PT ;  /* 0x007fffff15177812 */ /* 0x000fe200078ec0ff */
[CCC-:B------:R-:W-:Y:S01]  /*3a30*/  FFMA.RP R21, R27.reuse, R31.reuse, R24.reuse ;  /* 0x0000001f1b157223 */ /* 0x1c0fe20000008018 */
[----:B------:R-:W-:Y:S01]  /*3a40*/  FFMA.RM R24, R27, R31, R24 ;  /* 0x0000001f1b187223 */ /* 0x000fe20000004018 */
[----:B------:R-:W-:Y:S01]  /*3a50*/  IMAD.MOV R27, RZ, RZ, -R28 ;  /* 0x000000ffff1b7224 */ /* 0x000fe200078e0a1c */
[----:B------:R-:W-:Y:S02]  /*3a60*/  LOP3.LUT R23, R23, 0x800000, RZ, 0xfc, !PT ;  /* 0x0080000017177812 */ /* 0x000fe400078efcff */
[----:B------:R-:W-:-:S02]  /*3a70*/  ISETP.NE.AND P1, PT, R28, RZ, PT ;  /* 0x000000ff1c00720c */ /* 0x000fc40003f25270 */
[----:B------:R-:W-:Y:S02]  /*3a80*/  SHF.L.U32 R26, R23, R26, RZ ;  /* 0x0000001a171a7219 */ /* 0x000fe400000006ff */
[----:B------:R-:W-:Y:S02]  /*3a90*/  FSETP.NEU.FTZ.AND P0, PT, R21, R24, PT ;  /* 0x000000181500720b */ /* 0x000fe40003f1d000 */
[----:B------:R-:W-:Y:S02]  /*3aa0*/  SEL R24, R27, RZ, P4 ;  /* 0x000000ff1b187207 */ /* 0x000fe40002000000 */
[----:B------:R-:W-:Y:S02]  /*3ab0*/  ISETP.NE.AND P1, PT, R26, RZ, P1 ;  /* 0x000000ff1a00720c */ /* 0x000fe40000f25270 */
[----:B------:R-:W-:Y:S02]  /*3ac0*/  SHF.R.U32.HI R24, RZ, R24, R23 ;  /* 0x00000018ff187219 */ /* 0x000fe40000011617 */
[----:B------:R-:W-:-:S02]  /*3ad0*/  PLOP3.LUT P0, PT, P0, P1, PT, 0xf8, 0x8f ;  /* 0x00000000008f781c */ /* 0x000fc40000703f70 */
[----:B------:R-:W-:Y:S02]  /*3ae0*/  SHF.R.U32.HI R26, RZ, 0x1, R24 ;  /* 0x00000001ff1a7819 */ /* 0x000fe40000011618 */
[----:B------:R-:W-:-:S04]  /*3af0*/  SEL R21, RZ, 0x1, !P0 ;  /* 0x00000001ff157807 */ /* 0x000fc80004000000 */
[----:B------:R-:W-:-:S04]  /*3b00*/  LOP3.LUT R21, R21, 0x1, R26, 0xf8, !PT ;  /* 0x0000000115157812 */ /* 0x000fc800078ef81a */
[----:B------:R-:W-:-:S05]  /*3b10*/  LOP3.LUT R21, R21, R24, RZ, 0xc0, !PT ;  /* 0x0000001815157212 */ /* 0x000fca00078ec0ff */
[----:B------:R-:W-:-:S05]  /*3b20*/  IMAD.IADD R21, R26, 0x1, R21 ;  /* 0x000000011a157824 */ /* 0x000fca00078e0215 */
[----:B------:R-:W-:Y:S01]  /*3b30*/  LOP3.LUT R20, R21, R20, RZ, 0xfc, !PT ;  /* 0x0000001415147212 */ /* 0x000fe200078efcff */
[----:B------:R-:W-:Y:S06]  /*3b40*/  BRA `(.L_x_108) ;  /* 0x0000000000107947 */ /* 0x000fec0003800000 */
.L_x_107:
[----:B------:R-:W-:-:S04]  /*3b50*/  LOP3.LUT R20, R20, 0x80000000, RZ, 0xc0, !PT ;  /* 0x8000000014147812 */ /* 0x000fc800078ec0ff */
[----:B------:R-:W-:Y:S01]  /*3b60*/  LOP3.LUT R20, R20, 0x7f800000, RZ, 0xfc, !PT ;  /* 0x7f80000014147812 */ /* 0x000fe200078efcff */
[----:B------:R-:W-:Y:S06]  /*3b70*/  BRA `(.L_x_108) ;  /* 0x0000000000047947 */ /* 0x000fec0003800000 */
.L_x_106:
[----:B------:R-:W-:-:S07]  /*3b80*/  IMAD R20, R26, 0x800000, R20 ;  /* 0x008000001a147824 */ /* 0x000fce00078e0214 */
.L_x_108:
[----:B------:R-:W-:Y:S05]  /*3b90*/  BSYNC.RECONVERGENT B4 ;  /* 0x0000000000047941 */ /* 0x000fea0003800200 */
.L_x_105:
[----:B------:R-:W-:Y:S05]  /*3ba0*/  BRA `(.L_x_109) ;  /* 0x0000000000207947 */ /* 0x000fea0003800000 */
.L_x_104:
[----:B------:R-:W-:-:S04]  /*3bb0*/  LOP3.LUT R20, R20, 0x80000000, R24, 0x48, !PT ;  /* 0x8000000014147812 */ /* 0x000fc800078e4818 */
[----:B------:R-:W-:Y:S01]  /*3bc0*/  LOP3.LUT R20, R20, 0x7f800000, RZ, 0xfc, !PT ;  /* 0x7f80000014147812 */ /* 0x000fe200078efcff */
[----:B------:R-:W-:Y:S06]  /*3bd0*/  BRA `(.L_x_109) ;  /* 0x0000000000147947 */ /* 0x000fec0003800000 */
.L_x_103:
[----:B------:R-:W-:Y:S01]  /*3be0*/  LOP3.LUT R20, R20, 0x80000000, R24, 0x48, !PT ;  /* 0x8000000014147812 */ /* 0x000fe200078e4818 */
[----:B------:R-:W-:Y:S06]  /*3bf0*/  BRA `(.L_x_109) ;  /* 0x00000000000c7947 */ /* 0x000fec0003800000 */
.L_x_102:
[----:B------:R-:W0:Y:S01]  /*3c00*/  MUFU.RSQ R20, -QNAN ;  /* 0xffc0000000147908 */ /* 0x000e220000001400 */
[----:B------:R-:W-:Y:S05]  /*3c10*/  BRA `(.L_x_109) ;  /* 0x0000000000047947 */ /* 0x000fea0003800000 */
.L_x_101:
[----:B------:R-:W-:-:S07]  /*3c20*/  FADD.FTZ R20, R25, R20 ;  /* 0x0000001419147221 */ /* 0x000fce0000010000 */
.L_x_109:
[----:B------:R-:W-:Y:S05]  /*3c30*/  BSYNC.RECONVERGENT B3 ;  /* 0x0000000000037941 */ /* 0x000fea0003800200 */
.L_x_99:
[----:B0-----:R-:W-:Y:S01]  /*3c40*/  MOV R34, R20 ;  /* 0x0000001400227202 */ /* 0x001fe20000000f00 */
[----:B------:R-:W-:Y:S02]  /*3c50*/  IMAD.MOV.U32 R20, RZ, RZ, R22 ;  /* 0x000000ffff147224 */ /* 0x000fe400078e0016 */
[----:B------:R-:W-:-:S04]  /*3c60*/  IMAD.MOV.U32 R21, RZ, RZ, 0x0 ;  /* 0x00000000ff157424 */ /* 0x000fc800078e00ff */
[----:B------:R-:W-:Y:S05]  /*3c70*/  RET.REL.NODEC R20 `(_Z22roi_pooling_gpu_kerneliiiiiifPKfS0_S0_PKiS2_PiS3_S3_S3_PfS3_) ;  /* 0xffffffc014e07950 */ /* 0x000fea0003c3ffff */
.L_x_110:
        /* <DEDUP_REMOVED lines=16> */
.L_x_112:


//--------------------- .nv.global.init           --------------------------
	.section	.nv.global.init,"aw",@progbits
	.align	4
.nv.global.init:
	.type		__cudart_i2opi_f,@object
	.size		__cudart_i2opi_f,(.L_0 - __cudart_i2opi_f)
__cudart_i2opi_f:
        /*0000*/ 	.byte	0x41, 0x90, 0x43, 0x3c, 0x99, 0x95, 0x62, 0xdb, 0xc0, 0xdd, 0x34, 0xf5, 0xd1, 0x57, 0x27, 0xfc
        /*0010*/ 	.byte	0x29, 0x15, 0x44, 0x4e, 0x6e, 0x83, 0xf9, 0xa2
.L_0:


//--------------------- .nv.shared.reserved.0     --------------------------
	.section	.nv.shared.reserved.0,"aw",@nobits
	.weak		__nv_reservedSMEM_offset_0_alias
	.size		__nv_reservedSMEM_offset_0_alias, 0, 64
	.other		__nv_reservedSMEM_offset_0_alias,@"STO_CUDA_RESERVED_SHARED STV_DEFAULT"
__nv_reservedSMEM_offset_0_alias:
	.zero		0
	.zero		64


//--------------------- .nv.constant0._Z27roi_pooling_grad_gpu_kerneliiiPKiPKfPf --------------------------
	.section	.nv.constant0._Z27roi_pooling_grad_gpu_kerneliiiPKiPKfPf,"a",@progbits
	.sectionflags	@""
	.align	4
.nv.constant0._Z27roi_pooling_grad_gpu_kerneliiiPKiPKfPf:
	.zero		936


//--------------------- .nv.constant0._Z22roi_pooling_gpu_kerneliiiiiifPKfS0_S0_PKiS2_PiS3_S3_S3_PfS3_ --------------------------
	.section	.nv.constant0._Z22roi_pooling_gpu_kerneliiiiiifPKfS0_S0_PKiS2_PiS3_S3_S3_PfS3_,"a",@progbits
	.sectionflags	@""
	.align	4
.nv.constant0._Z22roi_pooling_gpu_kerneliiiiiifPKfS0_S0_PKiS2_PiS3_S3_S3_PfS3_:
	.zero		1016


//--------------------- SYMBOLS --------------------------

	.type		.nv.reservedSmem.offset0,@object
	.size		.nv.reservedSmem.offset0,0x4
